//
// Generated by NVIDIA NVVM Compiler
//
// Compiler Build ID: CL-36424714
// Cuda compilation tools, release 13.0, V13.0.88
// Based on NVVM 20.0.0
//

.version 9.0
.target sm_100
.address_size 64

	// .globl	_Z6rotatePfS_iff
.global .align 4 .b8 __cudart_i2opi_f[24] = {65, 144, 67, 60, 153, 149, 98, 219, 192, 221, 52, 245, 209, 87, 39, 252, 41, 21, 68, 78, 110, 131, 249, 162};

.visible .entry _Z6rotatePfS_iff(
	.param .u64 .ptr .align 1 _Z6rotatePfS_iff_param_0,
	.param .u64 .ptr .align 1 _Z6rotatePfS_iff_param_1,
	.param .u32 _Z6rotatePfS_iff_param_2,
	.param .f32 _Z6rotatePfS_iff_param_3,
	.param .f32 _Z6rotatePfS_iff_param_4
)
{
	.local .align 4 .b8 	__local_depot0[28];
	.reg .b64 	%SP;
	.reg .b64 	%SPL;
	.reg .pred 	%p<39>;
	.reg .b32 	%r<182>;
	.reg .b32 	%f<106>;
	.reg .b64 	%rd<83>;
	.reg .b64 	%fd<12>;

	mov.u64 	%SPL, __local_depot0;
	ld.param.u64 	%rd30, [_Z6rotatePfS_iff_param_0];
	ld.param.u64 	%rd31, [_Z6rotatePfS_iff_param_1];
	ld.param.u32 	%r56, [_Z6rotatePfS_iff_param_2];
	ld.param.f32 	%f22, [_Z6rotatePfS_iff_param_4];
	add.u64 	%rd1, %SPL, 0;
	mov.u32 	%r57, %tid.y;
	mov.u32 	%r58, %ctaid.y;
	mov.u32 	%r59, %ntid.y;
	mad.lo.s32 	%r60, %r58, %r59, %r57;
	mov.u32 	%r61, %tid.z;
	mov.u32 	%r62, %ctaid.z;
	mov.u32 	%r63, %ntid.z;
	mad.lo.s32 	%r1, %r62, %r63, %r61;
	mad.lo.s32 	%r64, %r56, %r1, %r60;
	mul.lo.s32 	%r2, %r64, %r56;
	cvt.f64.f32 	%fd1, %f22;
	mul.f64 	%fd2, %fd1, 0d400921FB53C8D4F1;
	div.rn.f64 	%fd3, %fd2, 0d4066800000000000;
	cvt.rn.f32.f64 	%f1, %fd3;
	cvt.rn.f32.u32 	%f23, %r60;
	cvt.rn.f32.s32 	%f24, %r56;
	mul.f32 	%f2, %f24, 0f3F000000;
	sub.f32 	%f3, %f23, %f2;
	mul.f32 	%f25, %f1, 0f3F22F983;
	cvt.rni.s32.f32 	%r181, %f25;
	cvt.rn.f32.s32 	%f26, %r181;
	fma.rn.f32 	%f27, %f26, 0fBFC90FDA, %f1;
	fma.rn.f32 	%f28, %f26, 0fB3A22168, %f27;
	fma.rn.f32 	%f105, %f26, 0fA7C234C5, %f28;
	abs.f32 	%f5, %f1;
	setp.ltu.f32 	%p1, %f5, 0f47CE4780;
	mov.u32 	%r169, %r181;
	mov.f32 	%f102, %f105;
	@%p1 bra 	$L__BB0_8;
	setp.neu.f32 	%p2, %f5, 0f7F800000;
	@%p2 bra 	$L__BB0_3;
	mov.f32 	%f31, 0f00000000;
	mul.rn.f32 	%f102, %f1, %f31;
	mov.b32 	%r169, 0;
	bra.uni 	$L__BB0_8;
$L__BB0_3:
	mov.b32 	%r4, %f1;
	shl.b32 	%r66, %r4, 8;
	or.b32  	%r5, %r66, -2147483648;
	mov.b64 	%rd73, 0;
	mov.b32 	%r166, 0;
	mov.u64 	%rd71, __cudart_i2opi_f;
	mov.u64 	%rd72, %rd1;
$L__BB0_4:
	.pragma "nounroll";
	ld.global.nc.u32 	%r67, [%rd71];
	mad.wide.u32 	%rd35, %r67, %r5, %rd73;
	shr.u64 	%rd73, %rd35, 32;
	st.local.u32 	[%rd72], %rd35;
	add.s32 	%r166, %r166, 1;
	add.s64 	%rd72, %rd72, 4;
	add.s64 	%rd71, %rd71, 4;
	setp.ne.s32 	%p3, %r166, 6;
	@%p3 bra 	$L__BB0_4;
	shr.u32 	%r68, %r4, 23;
	st.local.u32 	[%rd1+24], %rd73;
	and.b32  	%r8, %r68, 31;
	and.b32  	%r69, %r68, 224;
	add.s32 	%r70, %r69, -128;
	shr.u32 	%r71, %r70, 5;
	mul.wide.u32 	%rd36, %r71, 4;
	sub.s64 	%rd8, %rd1, %rd36;
	ld.local.u32 	%r167, [%rd8+24];
	ld.local.u32 	%r168, [%rd8+20];
	setp.eq.s32 	%p4, %r8, 0;
	@%p4 bra 	$L__BB0_7;
	shf.l.wrap.b32 	%r167, %r168, %r167, %r8;
	ld.local.u32 	%r72, [%rd8+16];
	shf.l.wrap.b32 	%r168, %r72, %r168, %r8;
$L__BB0_7:
	shr.u32 	%r73, %r167, 30;
	shf.l.wrap.b32 	%r74, %r168, %r167, 2;
	shl.b32 	%r75, %r168, 2;
	shr.u32 	%r76, %r74, 31;
	add.s32 	%r77, %r76, %r73;
	neg.s32 	%r78, %r77;
	setp.lt.s32 	%p5, %r4, 0;
	selp.b32 	%r169, %r78, %r77, %p5;
	xor.b32  	%r79, %r74, %r4;
	shr.s32 	%r80, %r74, 31;
	xor.b32  	%r81, %r80, %r74;
	xor.b32  	%r82, %r80, %r75;
	cvt.u64.u32 	%rd37, %r81;
	shl.b64 	%rd38, %rd37, 32;
	cvt.u64.u32 	%rd39, %r82;
	or.b64  	%rd40, %rd38, %rd39;
	cvt.rn.f64.s64 	%fd4, %rd40;
	mul.f64 	%fd5, %fd4, 0d3BF921FB54442D19;
	cvt.rn.f32.f64 	%f29, %fd5;
	neg.f32 	%f30, %f29;
	setp.lt.s32 	%p6, %r79, 0;
	selp.f32 	%f102, %f30, %f29, %p6;
$L__BB0_8:
	setp.ltu.f32 	%p7, %f5, 0f47CE4780;
	add.s32 	%r84, %r169, 1;
	mul.rn.f32 	%f32, %f102, %f102;
	and.b32  	%r85, %r169, 1;
	setp.eq.b32 	%p8, %r85, 1;
	selp.f32 	%f33, %f102, 0f3F800000, %p8;
	fma.rn.f32 	%f34, %f32, %f33, 0f00000000;
	fma.rn.f32 	%f35, %f32, 0f37CBAC00, 0fBAB607ED;
	selp.f32 	%f36, 0fB94D4153, %f35, %p8;
	selp.f32 	%f37, 0f3C0885E4, 0f3D2AAABB, %p8;
	fma.rn.f32 	%f38, %f36, %f32, %f37;
	selp.f32 	%f39, 0fBE2AAAA8, 0fBEFFFFFF, %p8;
	fma.rn.f32 	%f40, %f38, %f32, %f39;
	fma.rn.f32 	%f41, %f40, %f34, %f33;
	and.b32  	%r86, %r84, 2;
	setp.eq.s32 	%p9, %r86, 0;
	mov.f32 	%f42, 0f00000000;
	sub.f32 	%f43, %f42, %f41;
	selp.f32 	%f9, %f41, %f43, %p9;
	cvt.rn.f32.u32 	%f44, %r1;
	sub.f32 	%f10, %f44, %f2;
	mov.u32 	%r173, %r181;
	mov.f32 	%f103, %f105;
	@%p7 bra 	$L__BB0_16;
	setp.neu.f32 	%p10, %f5, 0f7F800000;
	@%p10 bra 	$L__BB0_11;
	mov.f32 	%f47, 0f00000000;
	mul.rn.f32 	%f103, %f1, %f47;
	mov.b32 	%r173, 0;
	bra.uni 	$L__BB0_16;
$L__BB0_11:
	mov.b32 	%r17, %f1;
	shl.b32 	%r88, %r17, 8;
	or.b32  	%r18, %r88, -2147483648;
	mov.b64 	%rd76, 0;
	mov.b32 	%r170, 0;
	mov.u64 	%rd74, __cudart_i2opi_f;
	mov.u64 	%rd75, %rd1;
$L__BB0_12:
	.pragma "nounroll";
	ld.global.nc.u32 	%r89, [%rd74];
	mad.wide.u32 	%rd43, %r89, %r18, %rd76;
	shr.u64 	%rd76, %rd43, 32;
	st.local.u32 	[%rd75], %rd43;
	add.s32 	%r170, %r170, 1;
	add.s64 	%rd75, %rd75, 4;
	add.s64 	%rd74, %rd74, 4;
	setp.ne.s32 	%p11, %r170, 6;
	@%p11 bra 	$L__BB0_12;
	shr.u32 	%r90, %r17, 23;
	st.local.u32 	[%rd1+24], %rd76;
	and.b32  	%r21, %r90, 31;
	and.b32  	%r91, %r90, 224;
	add.s32 	%r92, %r91, -128;
	shr.u32 	%r93, %r92, 5;
	mul.wide.u32 	%rd44, %r93, 4;
	sub.s64 	%rd15, %rd1, %rd44;
	ld.local.u32 	%r171, [%rd15+24];
	ld.local.u32 	%r172, [%rd15+20];
	setp.eq.s32 	%p12, %r21, 0;
	@%p12 bra 	$L__BB0_15;
	shf.l.wrap.b32 	%r171, %r172, %r171, %r21;
	ld.local.u32 	%r94, [%rd15+16];
	shf.l.wrap.b32 	%r172, %r94, %r172, %r21;
$L__BB0_15:
	shr.u32 	%r95, %r171, 30;
	shf.l.wrap.b32 	%r96, %r172, %r171, 2;
	shl.b32 	%r97, %r172, 2;
	shr.u32 	%r98, %r96, 31;
	add.s32 	%r99, %r98, %r95;
	neg.s32 	%r100, %r99;
	setp.lt.s32 	%p13, %r17, 0;
	selp.b32 	%r173, %r100, %r99, %p13;
	xor.b32  	%r101, %r96, %r17;
	shr.s32 	%r102, %r96, 31;
	xor.b32  	%r103, %r102, %r96;
	xor.b32  	%r104, %r102, %r97;
	cvt.u64.u32 	%rd45, %r103;
	shl.b64 	%rd46, %rd45, 32;
	cvt.u64.u32 	%rd47, %r104;
	or.b64  	%rd48, %rd46, %rd47;
	cvt.rn.f64.s64 	%fd6, %rd48;
	mul.f64 	%fd7, %fd6, 0d3BF921FB54442D19;
	cvt.rn.f32.f64 	%f45, %fd7;
	neg.f32 	%f46, %f45;
	setp.lt.s32 	%p14, %r101, 0;
	selp.f32 	%f103, %f46, %f45, %p14;
$L__BB0_16:
	setp.ltu.f32 	%p15, %f5, 0f47CE4780;
	mul.rn.f32 	%f48, %f103, %f103;
	and.b32  	%r106, %r173, 1;
	setp.eq.b32 	%p16, %r106, 1;
	selp.f32 	%f49, 0f3F800000, %f103, %p16;
	fma.rn.f32 	%f50, %f48, %f49, 0f00000000;
	fma.rn.f32 	%f51, %f48, 0f37CBAC00, 0fBAB607ED;
	selp.f32 	%f52, %f51, 0fB94D4153, %p16;
	selp.f32 	%f53, 0f3D2AAABB, 0f3C0885E4, %p16;
	fma.rn.f32 	%f54, %f52, %f48, %f53;
	selp.f32 	%f55, 0fBEFFFFFF, 0fBE2AAAA8, %p16;
	fma.rn.f32 	%f56, %f54, %f48, %f55;
	fma.rn.f32 	%f57, %f56, %f50, %f49;
	and.b32  	%r107, %r173, 2;
	setp.eq.s32 	%p17, %r107, 0;
	mov.f32 	%f58, 0f00000000;
	sub.f32 	%f59, %f58, %f57;
	selp.f32 	%f60, %f57, %f59, %p17;
	mul.f32 	%f61, %f10, %f60;
	mul.f32 	%f62, %f3, %f9;
	sub.f32 	%f14, %f62, %f61;
	mov.u32 	%r177, %r181;
	mov.f32 	%f104, %f105;
	@%p15 bra 	$L__BB0_24;
	setp.neu.f32 	%p18, %f5, 0f7F800000;
	@%p18 bra 	$L__BB0_19;
	mov.f32 	%f65, 0f00000000;
	mul.rn.f32 	%f104, %f1, %f65;
	mov.b32 	%r177, 0;
	bra.uni 	$L__BB0_24;
$L__BB0_19:
	mov.b32 	%r30, %f1;
	shl.b32 	%r109, %r30, 8;
	or.b32  	%r31, %r109, -2147483648;
	mov.b64 	%rd79, 0;
	mov.b32 	%r174, 0;
	mov.u64 	%rd77, __cudart_i2opi_f;
	mov.u64 	%rd78, %rd1;
$L__BB0_20:
	.pragma "nounroll";
	ld.global.nc.u32 	%r110, [%rd77];
	mad.wide.u32 	%rd51, %r110, %r31, %rd79;
	shr.u64 	%rd79, %rd51, 32;
	st.local.u32 	[%rd78], %rd51;
	add.s32 	%r174, %r174, 1;
	add.s64 	%rd78, %rd78, 4;
	add.s64 	%rd77, %rd77, 4;
	setp.ne.s32 	%p19, %r174, 6;
	@%p19 bra 	$L__BB0_20;
	shr.u32 	%r111, %r30, 23;
	st.local.u32 	[%rd1+24], %rd79;
	and.b32  	%r34, %r111, 31;
	and.b32  	%r112, %r111, 224;
	add.s32 	%r113, %r112, -128;
	shr.u32 	%r114, %r113, 5;
	mul.wide.u32 	%rd52, %r114, 4;
	sub.s64 	%rd22, %rd1, %rd52;
	ld.local.u32 	%r175, [%rd22+24];
	ld.local.u32 	%r176, [%rd22+20];
	setp.eq.s32 	%p20, %r34, 0;
	@%p20 bra 	$L__BB0_23;
	shf.l.wrap.b32 	%r175, %r176, %r175, %r34;
	ld.local.u32 	%r115, [%rd22+16];
	shf.l.wrap.b32 	%r176, %r115, %r176, %r34;
$L__BB0_23:
	shr.u32 	%r116, %r175, 30;
	shf.l.wrap.b32 	%r117, %r176, %r175, 2;
	shl.b32 	%r118, %r176, 2;
	shr.u32 	%r119, %r117, 31;
	add.s32 	%r120, %r119, %r116;
	neg.s32 	%r121, %r120;
	setp.lt.s32 	%p21, %r30, 0;
	selp.b32 	%r177, %r121, %r120, %p21;
	xor.b32  	%r122, %r117, %r30;
	shr.s32 	%r123, %r117, 31;
	xor.b32  	%r124, %r123, %r117;
	xor.b32  	%r125, %r123, %r118;
	cvt.u64.u32 	%rd53, %r124;
	shl.b64 	%rd54, %rd53, 32;
	cvt.u64.u32 	%rd55, %r125;
	or.b64  	%rd56, %rd54, %rd55;
	cvt.rn.f64.s64 	%fd8, %rd56;
	mul.f64 	%fd9, %fd8, 0d3BF921FB54442D19;
	cvt.rn.f32.f64 	%f63, %fd9;
	neg.f32 	%f64, %f63;
	setp.lt.s32 	%p22, %r122, 0;
	selp.f32 	%f104, %f64, %f63, %p22;
$L__BB0_24:
	setp.ltu.f32 	%p23, %f5, 0f47CE4780;
	mul.rn.f32 	%f66, %f104, %f104;
	and.b32  	%r127, %r177, 1;
	setp.eq.b32 	%p24, %r127, 1;
	selp.f32 	%f67, 0f3F800000, %f104, %p24;
	fma.rn.f32 	%f68, %f66, %f67, 0f00000000;
	fma.rn.f32 	%f69, %f66, 0f37CBAC00, 0fBAB607ED;
	selp.f32 	%f70, %f69, 0fB94D4153, %p24;
	selp.f32 	%f71, 0f3D2AAABB, 0f3C0885E4, %p24;
	fma.rn.f32 	%f72, %f70, %f66, %f71;
	selp.f32 	%f73, 0fBEFFFFFF, 0fBE2AAAA8, %p24;
	fma.rn.f32 	%f74, %f72, %f66, %f73;
	fma.rn.f32 	%f75, %f74, %f68, %f67;
	and.b32  	%r128, %r177, 2;
	setp.eq.s32 	%p25, %r128, 0;
	mov.f32 	%f76, 0f00000000;
	sub.f32 	%f77, %f76, %f75;
	selp.f32 	%f78, %f75, %f77, %p25;
	mul.f32 	%f18, %f3, %f78;
	@%p23 bra 	$L__BB0_32;
	setp.neu.f32 	%p26, %f5, 0f7F800000;
	@%p26 bra 	$L__BB0_27;
	mov.f32 	%f81, 0f00000000;
	mul.rn.f32 	%f105, %f1, %f81;
	mov.b32 	%r181, 0;
	bra.uni 	$L__BB0_32;
$L__BB0_27:
	mov.b32 	%r43, %f1;
	shl.b32 	%r130, %r43, 8;
	or.b32  	%r44, %r130, -2147483648;
	mov.b64 	%rd82, 0;
	mov.b32 	%r178, 0;
	mov.u64 	%rd80, __cudart_i2opi_f;
	mov.u64 	%rd81, %rd1;
$L__BB0_28:
	.pragma "nounroll";
	ld.global.nc.u32 	%r131, [%rd80];
	mad.wide.u32 	%rd59, %r131, %r44, %rd82;
	shr.u64 	%rd82, %rd59, 32;
	st.local.u32 	[%rd81], %rd59;
	add.s32 	%r178, %r178, 1;
	add.s64 	%rd81, %rd81, 4;
	add.s64 	%rd80, %rd80, 4;
	setp.ne.s32 	%p27, %r178, 6;
	@%p27 bra 	$L__BB0_28;
	shr.u32 	%r132, %r43, 23;
	st.local.u32 	[%rd1+24], %rd82;
	and.b32  	%r47, %r132, 31;
	and.b32  	%r133, %r132, 224;
	add.s32 	%r134, %r133, -128;
	shr.u32 	%r135, %r134, 5;
	mul.wide.u32 	%rd60, %r135, 4;
	sub.s64 	%rd29, %rd1, %rd60;
	ld.local.u32 	%r179, [%rd29+24];
	ld.local.u32 	%r180, [%rd29+20];
	setp.eq.s32 	%p28, %r47, 0;
	@%p28 bra 	$L__BB0_31;
	shf.l.wrap.b32 	%r179, %r180, %r179, %r47;
	ld.local.u32 	%r136, [%rd29+16];
	shf.l.wrap.b32 	%r180, %r136, %r180, %r47;
$L__BB0_31:
	shr.u32 	%r137, %r179, 30;
	shf.l.wrap.b32 	%r138, %r180, %r179, 2;
	shl.b32 	%r139, %r180, 2;
	shr.u32 	%r140, %r138, 31;
	add.s32 	%r141, %r140, %r137;
	neg.s32 	%r142, %r141;
	setp.lt.s32 	%p29, %r43, 0;
	selp.b32 	%r181, %r142, %r141, %p29;
	xor.b32  	%r143, %r138, %r43;
	shr.s32 	%r144, %r138, 31;
	xor.b32  	%r145, %r144, %r138;
	xor.b32  	%r146, %r144, %r139;
	cvt.u64.u32 	%rd61, %r145;
	shl.b64 	%rd62, %rd61, 32;
	cvt.u64.u32 	%rd63, %r146;
	or.b64  	%rd64, %rd62, %rd63;
	cvt.rn.f64.s64 	%fd10, %rd64;
	mul.f64 	%fd11, %fd10, 0d3BF921FB54442D19;
	cvt.rn.f32.f64 	%f79, %fd11;
	neg.f32 	%f80, %f79;
	setp.lt.s32 	%p30, %r143, 0;
	selp.f32 	%f105, %f80, %f79, %p30;
$L__BB0_32:
	mov.u32 	%r148, %ntid.x;
	mov.u32 	%r149, %ctaid.x;
	mov.u32 	%r150, %tid.x;
	mad.lo.s32 	%r151, %r149, %r148, %r150;
	add.s32 	%r152, %r2, %r151;
	add.s32 	%r153, %r181, 1;
	mul.rn.f32 	%f82, %f105, %f105;
	and.b32  	%r154, %r181, 1;
	setp.eq.b32 	%p31, %r154, 1;
	selp.f32 	%f83, %f105, 0f3F800000, %p31;
	fma.rn.f32 	%f84, %f82, %f83, 0f00000000;
	fma.rn.f32 	%f85, %f82, 0f37CBAC00, 0fBAB607ED;
	selp.f32 	%f86, 0fB94D4153, %f85, %p31;
	selp.f32 	%f87, 0f3C0885E4, 0f3D2AAABB, %p31;
	fma.rn.f32 	%f88, %f86, %f82, %f87;
	selp.f32 	%f89, 0fBE2AAAA8, 0fBEFFFFFF, %p31;
	fma.rn.f32 	%f90, %f88, %f82, %f89;
	fma.rn.f32 	%f91, %f90, %f84, %f83;
	and.b32  	%r155, %r153, 2;
	setp.eq.s32 	%p32, %r155, 0;
	mov.f32 	%f92, 0f00000000;
	sub.f32 	%f93, %f92, %f91;
	selp.f32 	%f94, %f91, %f93, %p32;
	fma.rn.f32 	%f95, %f10, %f94, %f18;
	cvt.rmi.f32.f32 	%f96, %f14;
	shr.u32 	%r156, %r56, 31;
	add.s32 	%r157, %r56, %r156;
	shr.s32 	%r158, %r157, 1;
	cvt.rn.f32.s32 	%f97, %r158;
	add.f32 	%f98, %f96, %f97;
	cvt.rzi.s32.f32 	%r159, %f98;
	cvt.rmi.f32.f32 	%f99, %f95;
	add.f32 	%f100, %f99, %f97;
	cvt.rzi.s32.f32 	%r160, %f100;
	setp.gt.s32 	%p33, %r159, -1;
	setp.lt.s32 	%p34, %r159, %r56;
	setp.gt.s32 	%p35, %r160, -1;
	setp.lt.s32 	%p36, %r160, %r56;
	and.pred  	%p37, %p35, %p36;
	mad.lo.s32 	%r161, %r160, %r56, %r159;
	mad.lo.s32 	%r162, %r161, %r56, %r151;
	selp.b32 	%r163, %r162, %r152, %p37;
	selp.b32 	%r164, %r163, %r152, %p34;
	selp.b32 	%r165, %r164, %r152, %p33;
	cvta.to.global.u64 	%rd65, %rd30;
	cvta.to.global.u64 	%rd66, %rd31;
	mul.wide.s32 	%rd67, %r165, 4;
	add.s64 	%rd68, %rd65, %rd67;
	ld.global.f32 	%f101, [%rd68];
	mul.wide.s32 	%rd69, %r152, 4;
	add.s64 	%rd70, %rd66, %rd69;
	st.global.f32 	[%rd70], %f101;
	ret;

}
	// .globl	_Z8make_mapPfS_if
.visible .entry _Z8make_mapPfS_if(
	.param .u64 .ptr .align 1 _Z8make_mapPfS_if_param_0,
	.param .u64 .ptr .align 1 _Z8make_mapPfS_if_param_1,
	.param .u32 _Z8make_mapPfS_if_param_2,
	.param .f32 _Z8make_mapPfS_if_param_3
)
{
	.reg .pred 	%p<10>;
	.reg .b32 	%r<45>;
	.reg .b32 	%f<72>;
	.reg .b64 	%rd<43>;

	ld.param.u64 	%rd3, [_Z8make_mapPfS_if_param_0];
	ld.param.u64 	%rd4, [_Z8make_mapPfS_if_param_1];
	ld.param.u32 	%r26, [_Z8make_mapPfS_if_param_2];
	ld.param.f32 	%f10, [_Z8make_mapPfS_if_param_3];
	cvta.to.global.u64 	%rd1, %rd3;
	cvta.to.global.u64 	%rd5, %rd4;
	mov.u32 	%r27, %tid.x;
	mov.u32 	%r28, %ctaid.x;
	mov.u32 	%r29, %ntid.x;
	mad.lo.s32 	%r1, %r28, %r29, %r27;
	mov.u32 	%r30, %tid.y;
	mov.u32 	%r31, %ctaid.y;
	mov.u32 	%r32, %ntid.y;
	mad.lo.s32 	%r2, %r31, %r32, %r30;
	mad.lo.s32 	%r3, %r26, %r2, %r1;
	mul.wide.s32 	%rd6, %r3, 4;
	add.s64 	%rd2, %rd5, %rd6;
	mov.b32 	%r33, 0;
	st.global.u32 	[%rd2], %r33;
	setp.lt.s32 	%p1, %r26, 1;
	@%p1 bra 	$L__BB1_13;
	mul.lo.s32 	%r4, %r26, %r26;
	and.b32  	%r5, %r26, 15;
	setp.lt.u32 	%p2, %r26, 16;
	mov.b32 	%r41, 0;
	mov.f32 	%f68, 0f00000000;
	@%p2 bra 	$L__BB1_4;
	and.b32  	%r41, %r26, 2147483632;
	neg.s32 	%r39, %r41;
	shl.b32 	%r8, %r4, 4;
	mov.f32 	%f68, 0f00000000;
	mul.wide.s32 	%rd9, %r4, 4;
	mov.u32 	%r38, %r3;
$L__BB1_3:
	.pragma "nounroll";
	mul.wide.s32 	%rd7, %r38, 4;
	add.s64 	%rd8, %rd1, %rd7;
	ld.global.f32 	%f13, [%rd8];
	fma.rn.f32 	%f14, %f10, %f13, %f68;
	st.global.f32 	[%rd2], %f14;
	add.s64 	%rd10, %rd8, %rd9;
	ld.global.f32 	%f15, [%rd10];
	fma.rn.f32 	%f16, %f10, %f15, %f14;
	st.global.f32 	[%rd2], %f16;
	add.s64 	%rd11, %rd10, %rd9;
	ld.global.f32 	%f17, [%rd11];
	fma.rn.f32 	%f18, %f10, %f17, %f16;
	st.global.f32 	[%rd2], %f18;
	add.s64 	%rd12, %rd11, %rd9;
	ld.global.f32 	%f19, [%rd12];
	fma.rn.f32 	%f20, %f10, %f19, %f18;
	st.global.f32 	[%rd2], %f20;
	add.s64 	%rd13, %rd12, %rd9;
	ld.global.f32 	%f21, [%rd13];
	fma.rn.f32 	%f22, %f10, %f21, %f20;
	st.global.f32 	[%rd2], %f22;
	add.s64 	%rd14, %rd13, %rd9;
	ld.global.f32 	%f23, [%rd14];
	fma.rn.f32 	%f24, %f10, %f23, %f22;
	st.global.f32 	[%rd2], %f24;
	add.s64 	%rd15, %rd14, %rd9;
	ld.global.f32 	%f25, [%rd15];
	fma.rn.f32 	%f26, %f10, %f25, %f24;
	st.global.f32 	[%rd2], %f26;
	add.s64 	%rd16, %rd15, %rd9;
	ld.global.f32 	%f27, [%rd16];
	fma.rn.f32 	%f28, %f10, %f27, %f26;
	st.global.f32 	[%rd2], %f28;
	add.s64 	%rd17, %rd16, %rd9;
	ld.global.f32 	%f29, [%rd17];
	fma.rn.f32 	%f30, %f10, %f29, %f28;
	st.global.f32 	[%rd2], %f30;
	add.s64 	%rd18, %rd17, %rd9;
	ld.global.f32 	%f31, [%rd18];
	fma.rn.f32 	%f32, %f10, %f31, %f30;
	st.global.f32 	[%rd2], %f32;
	add.s64 	%rd19, %rd18, %rd9;
	ld.global.f32 	%f33, [%rd19];
	fma.rn.f32 	%f34, %f10, %f33, %f32;
	st.global.f32 	[%rd2], %f34;
	add.s64 	%rd20, %rd19, %rd9;
	ld.global.f32 	%f35, [%rd20];
	fma.rn.f32 	%f36, %f10, %f35, %f34;
	st.global.f32 	[%rd2], %f36;
	add.s64 	%rd21, %rd20, %rd9;
	ld.global.f32 	%f37, [%rd21];
	fma.rn.f32 	%f38, %f10, %f37, %f36;
	st.global.f32 	[%rd2], %f38;
	add.s64 	%rd22, %rd21, %rd9;
	ld.global.f32 	%f39, [%rd22];
	fma.rn.f32 	%f40, %f10, %f39, %f38;
	st.global.f32 	[%rd2], %f40;
	add.s64 	%rd23, %rd22, %rd9;
	ld.global.f32 	%f41, [%rd23];
	fma.rn.f32 	%f42, %f10, %f41, %f40;
	st.global.f32 	[%rd2], %f42;
	add.s64 	%rd24, %rd23, %rd9;
	ld.global.f32 	%f43, [%rd24];
	fma.rn.f32 	%f68, %f10, %f43, %f42;
	st.global.f32 	[%rd2], %f68;
	add.s32 	%r39, %r39, 16;
	add.s32 	%r38, %r38, %r8;
	setp.ne.s32 	%p3, %r39, 0;
	@%p3 bra 	$L__BB1_3;
$L__BB1_4:
	setp.eq.s32 	%p4, %r5, 0;
	@%p4 bra 	$L__BB1_13;
	and.b32  	%r14, %r26, 7;
	setp.lt.u32 	%p5, %r5, 8;
	@%p5 bra 	$L__BB1_7;
	mad.lo.s32 	%r35, %r4, %r41, %r3;
	mul.wide.s32 	%rd25, %r35, 4;
	add.s64 	%rd26, %rd1, %rd25;
	ld.global.f32 	%f44, [%rd26];
	fma.rn.f32 	%f45, %f10, %f44, %f68;
	st.global.f32 	[%rd2], %f45;
	mul.wide.s32 	%rd27, %r4, 4;
	add.s64 	%rd28, %rd26, %rd27;
	ld.global.f32 	%f46, [%rd28];
	fma.rn.f32 	%f47, %f10, %f46, %f45;
	st.global.f32 	[%rd2], %f47;
	add.s64 	%rd29, %rd28, %rd27;
	ld.global.f32 	%f48, [%rd29];
	fma.rn.f32 	%f49, %f10, %f48, %f47;
	st.global.f32 	[%rd2], %f49;
	add.s64 	%rd30, %rd29, %rd27;
	ld.global.f32 	%f50, [%rd30];
	fma.rn.f32 	%f51, %f10, %f50, %f49;
	st.global.f32 	[%rd2], %f51;
	add.s64 	%rd31, %rd30, %rd27;
	ld.global.f32 	%f52, [%rd31];
	fma.rn.f32 	%f53, %f10, %f52, %f51;
	st.global.f32 	[%rd2], %f53;
	add.s64 	%rd32, %rd31, %rd27;
	ld.global.f32 	%f54, [%rd32];
	fma.rn.f32 	%f55, %f10, %f54, %f53;
	st.global.f32 	[%rd2], %f55;
	add.s64 	%rd33, %rd32, %rd27;
	ld.global.f32 	%f56, [%rd33];
	fma.rn.f32 	%f57, %f10, %f56, %f55;
	st.global.f32 	[%rd2], %f57;
	add.s64 	%rd34, %rd33, %rd27;
	ld.global.f32 	%f58, [%rd34];
	fma.rn.f32 	%f68, %f10, %f58, %f57;
	st.global.f32 	[%rd2], %f68;
	add.s32 	%r41, %r41, 8;
$L__BB1_7:
	setp.eq.s32 	%p6, %r14, 0;
	@%p6 bra 	$L__BB1_13;
	and.b32  	%r17, %r26, 3;
	setp.lt.u32 	%p7, %r14, 4;
	@%p7 bra 	$L__BB1_10;
	mad.lo.s32 	%r36, %r4, %r41, %r3;
	mul.wide.s32 	%rd35, %r36, 4;
	add.s64 	%rd36, %rd1, %rd35;
	ld.global.f32 	%f59, [%rd36];
	fma.rn.f32 	%f60, %f10, %f59, %f68;
	st.global.f32 	[%rd2], %f60;
	mul.wide.s32 	%rd37, %r4, 4;
	add.s64 	%rd38, %rd36, %rd37;
	ld.global.f32 	%f61, [%rd38];
	fma.rn.f32 	%f62, %f10, %f61, %f60;
	st.global.f32 	[%rd2], %f62;
	add.s64 	%rd39, %rd38, %rd37;
	ld.global.f32 	%f63, [%rd39];
	fma.rn.f32 	%f64, %f10, %f63, %f62;
	st.global.f32 	[%rd2], %f64;
	add.s64 	%rd40, %rd39, %rd37;
	ld.global.f32 	%f65, [%rd40];
	fma.rn.f32 	%f68, %f10, %f65, %f64;
	st.global.f32 	[%rd2], %f68;
	add.s32 	%r41, %r41, 4;
$L__BB1_10:
	setp.eq.s32 	%p8, %r17, 0;
	@%p8 bra 	$L__BB1_13;
	mad.lo.s32 	%r37, %r41, %r26, %r2;
	mad.lo.s32 	%r44, %r26, %r37, %r1;
	neg.s32 	%r43, %r17;
$L__BB1_12:
	.pragma "nounroll";
	mul.wide.s32 	%rd41, %r44, 4;
	add.s64 	%rd42, %rd1, %rd41;
	ld.global.f32 	%f66, [%rd42];
	fma.rn.f32 	%f68, %f10, %f66, %f68;
	st.global.f32 	[%rd2], %f68;
	add.s32 	%r44, %r44, %r4;
	add.s32 	%r43, %r43, 1;
	setp.ne.s32 	%p9, %r43, 0;
	@%p9 bra 	$L__BB1_12;
$L__BB1_13:
	ret;

}


// ===== COMPILED SASS (sm_100) =====

	.target	sm_100

	.elftype	@"ET_EXEC"


//--------------------- .note.nv.tkinfo           --------------------------
	.section	.note.nv.tkinfo,"",@"SHT_NOTE"
	.sectionflags	@"SHF_NOTE_NV_TKINFO"
	.tkinfo
        /*0018*/ 	.word	0x00000002
        /*0030*/ 	.string	""
        /*0030*/ 	.string	"ptxas"
        /*0030*/ 	.string	"Cuda compilation tools, release 13.0, V13.0.88"
        /*0030*/ 	.string	"Build cuda_13.0.r13.0/compiler.36424714_0"
        /*0030*/ 	.string	"-arch sm_100 -m 64 "



//--------------------- .note.nv.cuinfo           --------------------------
	.section	.note.nv.cuinfo,"",@"SHT_NOTE"
	.sectionflags	@"SHF_NOTE_NV_CUINFO"
        /*0018*/ 	.short	0x0002
        /*001a*/ 	.short	0x0064
        /*001c*/ 	.short	0x0082
	.zero		2


//--------------------- .nv.info                  --------------------------
	.section	.nv.info,"",@"SHT_CUDA_INFO"
	.align	4


	//----- nvinfo : EIATTR_REGCOUNT
	.align		4
        /*0000*/ 	.byte	0x04, 0x2f
        /*0002*/ 	.short	(.L_2 - .L_1)
	.align		4
.L_1:
        /*0004*/ 	.word	index@(_Z6rotatePfS_iff)
        /*0008*/ 	.word	0x0000001a


	//----- nvinfo : EIATTR_FRAME_SIZE
	.align		4
.L_2:
        /*000c*/ 	.byte	0x04, 0x11
        /*000e*/ 	.short	(.L_4 - .L_3)
	.align		4
.L_3:
        /*0010*/ 	.word	index@($__internal_0_$__cuda_sm20_div_rn_f64_full)
        /*0014*/ 	.word	0x00000020


	//----- nvinfo : EIATTR_FRAME_SIZE
	.align		4
.L_4:
        /*0018*/ 	.byte	0x04, 0x11
        /*001a*/ 	.short	(.L_6 - .L_5)
	.align		4
.L_5:
        /*001c*/ 	.word	index@(_Z6rotatePfS_iff)
        /*0020*/ 	.word	0x00000020


	//----- nvinfo : EIATTR_REGCOUNT
	.align		4
.L_6:
        /*0024*/ 	.byte	0x04, 0x2f
        /*0026*/ 	.short	(.L_8 - .L_7)
	.align		4
.L_7:
        /*0028*/ 	.word	index@(_Z8make_mapPfS_if)
        /*002c*/ 	.word	0x00000020


	//----- nvinfo : EIATTR_FRAME_SIZE
	.align		4
.L_8:
        /*0030*/ 	.byte	0x04, 0x11
        /*0032*/ 	.short	(.L_10 - .L_9)
	.align		4
.L_9:
        /*0034*/ 	.word	index@(_Z8make_mapPfS_if)
        /*0038*/ 	.word	0x00000000


	//----- nvinfo : EIATTR_MIN_STACK_SIZE
	.align		4
.L_10:
        /*003c*/ 	.byte	0x04, 0x12
        /*003e*/ 	.short	(.L_12 - .L_11)
	.align		4
.L_11:
        /*0040*/ 	.word	index@(_Z8make_mapPfS_if)
        /*0044*/ 	.word	0x00000000


	//----- nvinfo : EIATTR_MIN_STACK_SIZE
	.align		4
.L_12:
        /*0048*/ 	.byte	0x04, 0x12
        /*004a*/ 	.short	(.L_14 - .L_13)
	.align		4
.L_13:
        /*004c*/ 	.word	index@(_Z6rotatePfS_iff)
        /*0050*/ 	.word	0x00000020
.L_14:


//--------------------- .nv.compat                --------------------------
	.section	.nv.compat,"",@"SHT_CUDA_COMPAT_INFO"
	.align	4
        /*0000*/ 	.byte	0x02, 0x09, 0x00, 0x00, 0x02, 0x02, 0x01, 0x00, 0x02, 0x05, 0x05, 0x00, 0x03, 0x07, 0x01, 0x01
        /*0010*/ 	.byte	0x02, 0x03, 0x00, 0x00, 0x02, 0x06, 0x01, 0x00, 0x04, 0x0b, 0x08, 0x00, 0x01, 0x00, 0x00, 0x00
        /*0020*/ 	.byte	0x00, 0x00, 0x00, 0x00


//--------------------- .nv.info._Z8make_mapPfS_if --------------------------
	.section	.nv.info._Z8make_mapPfS_if,"",@"SHT_CUDA_INFO"
	.sectionflags	@""
	.align	4


	//----- nvinfo : EIATTR_CUDA_API_VERSION
	.align		4
        /*0000*/ 	.byte	0x04, 0x37
        /*0002*/ 	.short	(.L_16 - .L_15)
.L_15:
        /*0004*/ 	.word	0x00000082


	//----- nvinfo : EIATTR_KPARAM_INFO
	.align		4
.L_16:
        /*0008*/ 	.byte	0x04, 0x17
        /*000a*/ 	.short	(.L_18 - .L_17)
.L_17:
        /*000c*/ 	.word	0x00000000
        /*0010*/ 	.short	0x0003
        /*0012*/ 	.short	0x0014
        /*0014*/ 	.byte	0x00, 0xf0, 0x11, 0x00


	//----- nvinfo : EIATTR_KPARAM_INFO
	.align		4
.L_18:
        /*0018*/ 	.byte	0x04, 0x17
        /*001a*/ 	.short	(.L_20 - .L_19)
.L_19:
        /*001c*/ 	.word	0x00000000
        /*0020*/ 	.short	0x0002
        /*0022*/ 	.short	0x0010
        /*0024*/ 	.byte	0x00, 0xf0, 0x11, 0x00


	//----- nvinfo : EIATTR_KPARAM_INFO
	.align		4
.L_20:
        /*0028*/ 	.byte	0x04, 0x17
        /*002a*/ 	.short	(.L_22 - .L_21)
.L_21:
        /*002c*/ 	.word	0x00000000
        /*0030*/ 	.short	0x0001
        /*0032*/ 	.short	0x0008
        /*0034*/ 	.byte	0x00, 0xf5, 0x21, 0x00


	//----- nvinfo : EIATTR_KPARAM_INFO
	.align		4
.L_22:
        /*0038*/ 	.byte	0x04, 0x17
        /*003a*/ 	.short	(.L_24 - .L_23)
.L_23:
        /*003c*/ 	.word	0x00000000
        /*0040*/ 	.short	0x0000
        /*0042*/ 	.short	0x0000
        /*0044*/ 	.byte	0x00, 0xf5, 0x21, 0x00


	//----- nvinfo : EIATTR_SPARSE_MMA_MASK
	.align		4
.L_24:
        /*0048*/ 	.byte	0x03, 0x50
        /*004a*/ 	.short	0x0000


	//----- nvinfo : EIATTR_MAXREG_COUNT
	.align		4
        /*004c*/ 	.byte	0x03, 0x1b
        /*004e*/ 	.short	0x00ff


	//----- nvinfo : EIATTR_MERCURY_ISA_VERSION
	.align		4
        /*0050*/ 	.byte	0x03, 0x5f
        /*0052*/ 	.short	0x0101


	//----- nvinfo : EIATTR_VRC_CTA_INIT_COUNT
	.align		4
        /*0054*/ 	.byte	0x02, 0x4a
	.zero		1
	.zero		1


	//----- nvinfo : EIATTR_EXIT_INSTR_OFFSETS
	.align		4
        /*0058*/ 	.byte	0x04, 0x1c
        /*005a*/ 	.short	(.L_26 - .L_25)


	//   ....[0]....
.L_25:
        /*005c*/ 	.word	0x00000100


	//   ....[1]....
        /*0060*/ 	.word	0x00000620


	//   ....[2]....
        /*0064*/ 	.word	0x000008b0


	//   ....[3]....
        /*0068*/ 	.word	0x00000a40


	//   ....[4]....
        /*006c*/ 	.word	0x00000b20


	//----- nvinfo : EIATTR_CBANK_PARAM_SIZE
	.align		4
.L_26:
        /*0070*/ 	.byte	0x03, 0x19
        /*0072*/ 	.short	0x0018


	//----- nvinfo : EIATTR_PARAM_CBANK
	.align		4
        /*0074*/ 	.byte	0x04, 0x0a
        /*0076*/ 	.short	(.L_28 - .L_27)
	.align		4
.L_27:
        /*0078*/ 	.word	index@(.nv.constant0._Z8make_mapPfS_if)
        /*007c*/ 	.short	0x0380
        /*007e*/ 	.short	0x0018


	//----- nvinfo : EIATTR_SW_WAR
	.align		4
.L_28:
        /*0080*/ 	.byte	0x04, 0x36
        /*0082*/ 	.short	(.L_30 - .L_29)
.L_29:
        /*0084*/ 	.word	0x00000008
.L_30:


//--------------------- .nv.info._Z6rotatePfS_iff --------------------------
	.section	.nv.info._Z6rotatePfS_iff,"",@"SHT_CUDA_INFO"
	.sectionflags	@""
	.align	4


	//----- nvinfo : EIATTR_CUDA_API_VERSION
	.align		4
        /*0000*/ 	.byte	0x04, 0x37
        /*0002*/ 	.short	(.L_32 - .L_31)
.L_31:
        /*0004*/ 	.word	0x00000082


	//----- nvinfo : EIATTR_KPARAM_INFO
	.align		4
.L_32:
        /*0008*/ 	.byte	0x04, 0x17
        /*000a*/ 	.short	(.L_34 - .L_33)
.L_33:
        /*000c*/ 	.word	0x00000000
        /*0010*/ 	.short	0x0004
        /*0012*/ 	.short	0x0018
        /*0014*/ 	.byte	0x00, 0xf0, 0x11, 0x00


	//----- nvinfo : EIATTR_KPARAM_INFO
	.align		4
.L_34:
        /*0018*/ 	.byte	0x04, 0x17
        /*001a*/ 	.short	(.L_36 - .L_35)
.L_35:
        /*001c*/ 	.word	0x00000000
        /*0020*/ 	.short	0x0003
        /*0022*/ 	.short	0x0014
        /*0024*/ 	.byte	0x00, 0xf0, 0x11, 0x00


	//----- nvinfo : EIATTR_KPARAM_INFO
	.align		4
.L_36:
        /*0028*/ 	.byte	0x04, 0x17
        /*002a*/ 	.short	(.L_38 - .L_37)
.L_37:
        /*002c*/ 	.word	0x00000000
        /*0030*/ 	.short	0x0002
        /*0032*/ 	.short	0x0010
        /*0034*/ 	.byte	0x00, 0xf0, 0x11, 0x00


	//----- nvinfo : EIATTR_KPARAM_INFO
	.align		4
.L_38:
        /*0038*/ 	.byte	0x04, 0x17
        /*003a*/ 	.short	(.L_40 - .L_39)
.L_39:
        /*003c*/ 	.word	0x00000000
        /*0040*/ 	.short	0x0001
        /*0042*/ 	.short	0x0008
        /*0044*/ 	.byte	0x00, 0xf5, 0x21, 0x00


	//----- nvinfo : EIATTR_KPARAM_INFO
	.align		4
.L_40:
        /*0048*/ 	.byte	0x04, 0x17
        /*004a*/ 	.short	(.L_42 - .L_41)
.L_41:
        /*004c*/ 	.word	0x00000000
        /*0050*/ 	.short	0x0000
        /*0052*/ 	.short	0x0000
        /*0054*/ 	.byte	0x00, 0xf5, 0x21, 0x00


	//----- nvinfo : EIATTR_SPARSE_MMA_MASK
	.align		4
.L_42:
        /*0058*/ 	.byte	0x03, 0x50
        /*005a*/ 	.short	0x0000


	//----- nvinfo : EIATTR_MAXREG_COUNT
	.align		4
        /*005c*/ 	.byte	0x03, 0x1b
        /*005e*/ 	.short	0x00ff


	//----- nvinfo : EIATTR_MERCURY_ISA_VERSION
	.align		4
        /*0060*/ 	.byte	0x03, 0x5f
        /*0062*/ 	.short	0x0101


	//----- nvinfo : EIATTR_VRC_CTA_INIT_COUNT
	.align		4
        /*0064*/ 	.byte	0x02, 0x4a
	.zero		1
	.zero		1


	//----- nvinfo : EIATTR_EXIT_INSTR_OFFSETS
	.align		4
        /*0068*/ 	.byte	0x04, 0x1c
        /*006a*/ 	.short	(.L_44 - .L_43)


	//   ....[0]....
.L_43:
        /*006c*/ 	.word	0x000017b0


	//----- nvinfo : EIATTR_CRS_STACK_SIZE
	.align		4
.L_44:
        /*0070*/ 	.byte	0x04, 0x1e
        /*0072*/ 	.short	(.L_46 - .L_45)
.L_45:
        /*0074*/ 	.word	0x00000000


	//----- nvinfo : EIATTR_CBANK_PARAM_SIZE
	.align		4
.L_46:
        /*0078*/ 	.byte	0x03, 0x19
        /*007a*/ 	.short	0x001c


	//----- nvinfo : EIATTR_PARAM_CBANK
	.align		4
        /*007c*/ 	.byte	0x04, 0x0a
        /*007e*/ 	.short	(.L_48 - .L_47)
	.align		4
.L_47:
        /*0080*/ 	.word	index@(.nv.constant0._Z6rotatePfS_iff)
        /*0084*/ 	.short	0x0380
        /*0086*/ 	.short	0x001c


	//----- nvinfo : EIATTR_SW_WAR
	.align		4
.L_48:
        /*0088*/ 	.byte	0x04, 0x36
        /*008a*/ 	.short	(.L_50 - .L_49)
.L_49:
        /*008c*/ 	.word	0x00000008
.L_50:


//--------------------- .nv.callgraph             --------------------------
	.section	.nv.callgraph,"",@"SHT_CUDA_CALLGRAPH"
	.align	4
	.sectionentsize	8
	.align		4
        /*0000*/ 	.word	0x00000000
	.align		4
        /*0004*/ 	.word	0xffffffff
	.align		4
        /*0008*/ 	.word	0x00000000
	.align		4
        /*000c*/ 	.word	0xfffffffe
	.align		4
        /*0010*/ 	.word	0x00000000
	.align		4
        /*0014*/ 	.word	0xfffffffd
	.align		4
        /*0018*/ 	.word	0x00000000
	.align		4
        /*001c*/ 	.word	0xfffffffc


//--------------------- .nv.constant4             --------------------------
	.section	.nv.constant4,"a",@progbits
	.align	8
	.align		8
.nv.constant4:
        /*0000*/ 	.dword	__cudart_i2opi_f


//--------------------- .text._Z8make_mapPfS_if   --------------------------
	.section	.text._Z8make_mapPfS_if,"ax",@progbits
	.align	128
        .global         _Z8make_mapPfS_if
        .type           _Z8make_mapPfS_if,@function
        .size           _Z8make_mapPfS_if,(.L_x_20 - _Z8make_mapPfS_if)
        .other          _Z8make_mapPfS_if,@"STO_CUDA_ENTRY STV_DEFAULT"
_Z8make_mapPfS_if:
.text._Z8make_mapPfS_if:
[----:B------:R-:W-:Y:S01]  /*0000*/  LDC R1, c[0x0][0x37c] ;  /* 0x0000df00ff017b82 */ /* 0x000fe20000000800 */
[----:B------:R-:W0:Y:S07]  /*0010*/  S2R R5, SR_TID.X ;  /* 0x0000000000057919 */ /* 0x000e2e0000002100 */
[----:B------:R-:W0:Y:S01]  /*0020*/  LDC R4, c[0x0][0x360] ;  /* 0x0000d800ff047b82 */ /* 0x000e220000000800 */
[----:B------:R-:W1:Y:S01]  /*0030*/  LDCU.64 UR4, c[0x0][0x358] ;  /* 0x00006b00ff0477ac */ /* 0x000e620008000a00 */
[----:B------:R-:W2:Y:S06]  /*0040*/  S2R R7, SR_TID.Y ;  /* 0x0000000000077919 */ /* 0x000eac0000002200 */
[----:B------:R-:W0:Y:S08]  /*0050*/  S2UR UR6, SR_CTAID.X ;  /* 0x00000000000679c3 */ /* 0x000e300000002500 */
[----:B------:R-:W2:Y:S08]  /*0060*/  S2UR UR7, SR_CTAID.Y ;  /* 0x00000000000779c3 */ /* 0x000eb00000002600 */
[----:B------:R-:W2:Y:S08]  /*0070*/  LDC R6, c[0x0][0x364] ;  /* 0x0000d900ff067b82 */ /* 0x000eb00000000800 */
[----:B------:R-:W3:Y:S01]  /*0080*/  LDC R0, c[0x0][0x390] ;  /* 0x0000e400ff007b82 */ /* 0x000ee20000000800 */
[----:B0-----:R-:W-:-:S07]  /*0090*/  IMAD R5, R4, UR6, R5 ;  /* 0x0000000604057c24 */ /* 0x001fce000f8e0205 */
[----:B------:R-:W0:Y:S01]  /*00a0*/  LDC.64 R2, c[0x0][0x388] ;  /* 0x0000e200ff027b82 */ /* 0x000e220000000a00 */
[----:B--2---:R-:W-:Y:S01]  /*00b0*/  IMAD R7, R6, UR7, R7 ;  /* 0x0000000706077c24 */ /* 0x004fe2000f8e0207 */
[----:B---3--:R-:W-:-:S03]  /*00c0*/  ISETP.GE.AND P0, PT, R0, 0x1, PT ;  /* 0x000000010000780c */ /* 0x008fc60003f06270 */
[----:B------:R-:W-:-:S04]  /*00d0*/  IMAD R4, R7, R0, R5 ;  /* 0x0000000007047224 */ /* 0x000fc800078e0205 */
[----:B0-----:R-:W-:-:S05]  /*00e0*/  IMAD.WIDE R2, R4, 0x4, R2 ;  /* 0x0000000404027825 */ /* 0x001fca00078e0202 */
[----:B-1----:R0:W-:Y:S01]  /*00f0*/  STG.E desc[UR4][R2.64], RZ ;  /* 0x000000ff02007986 */ /* 0x0021e2000c101904 */
[----:B------:R-:W-:Y:S05]  /*0100*/  @!P0 EXIT ;  /* 0x000000000000894d */ /* 0x000fea0003800000 */
[C---:B------:R-:W-:Y:S01]  /*0110*/  ISETP.GE.U32.AND P1, PT, R0.reuse, 0x10, PT ;  /* 0x000000100000780c */ /* 0x040fe20003f26070 */
[----:B------:R-:W-:Y:S01]  /*0120*/  HFMA2 R6, -RZ, RZ, 0, 0 ;  /* 0x00000000ff067431 */ /* 0x000fe200000001ff */
[C---:B------:R-:W-:Y:S01]  /*0130*/  LOP3.LUT R20, R0.reuse, 0xf, RZ, 0xc0, !PT ;  /* 0x0000000f00147812 */ /* 0x040fe200078ec0ff */
[----:B------:R-:W-:Y:S01]  /*0140*/  IMAD R9, R0, R0, RZ ;  /* 0x0000000000097224 */ /* 0x000fe200078e02ff */
[----:B------:R-:W-:Y:S02]  /*0150*/  MOV R11, RZ ;  /* 0x000000ff000b7202 */ /* 0x000fe40000000f00 */
[----:B------:R-:W-:-:S07]  /*0160*/  ISETP.NE.AND P0, PT, R20, RZ, PT ;  /* 0x000000ff1400720c */ /* 0x000fce0003f05270 */
[----:B------:R-:W-:Y:S06]  /*0170*/  @!P1 BRA `(.L_x_0) ;  /* 0x0000000400289947 */ /* 0x000fec0003800000 */
[----:B------:R-:W-:Y:S01]  /*0180*/  LOP3.LUT R6, R0, 0x7ffffff0, RZ, 0xc0, !PT ;  /* 0x7ffffff000067812 */ /* 0x000fe200078ec0ff */
[----:B------:R-:W1:Y:S01]  /*0190*/  LDCU UR6, c[0x0][0x394] ;  /* 0x00007280ff0677ac */ /* 0x000e620008000800 */
[----:B------:R-:W-:Y:S02]  /*01a0*/  MOV R11, RZ ;  /* 0x000000ff000b7202 */ /* 0x000fe40000000f00 */
[----:B------:R-:W-:Y:S02]  /*01b0*/  MOV R10, R4 ;  /* 0x00000004000a7202 */ /* 0x000fe40000000f00 */
[----:B------:R-:W-:-:S07]  /*01c0*/  IADD3 R8, PT, PT, -R6, RZ, RZ ;  /* 0x000000ff06087210 */ /* 0x000fce0007ffe1ff */
.L_x_1:
[----:B------:R-:W2:Y:S02]  /*01d0*/  LDC.64 R12, c[0x0][0x380] ;  /* 0x0000e000ff0c7b82 */ /* 0x000ea40000000a00 */
[----:B--2---:R-:W-:-:S05]  /*01e0*/  IMAD.WIDE R12, R10, 0x4, R12 ;  /* 0x000000040a0c7825 */ /* 0x004fca00078e020c */
[----:B------:R-:W1:Y:S02]  /*01f0*/  LDG.E R14, desc[UR4][R12.64] ;  /* 0x000000040c0e7981 */ /* 0x000e64000c1e1900 */
[----:B-1-3--:R-:W-:Y:S01]  /*0200*/  FFMA R11, R14, UR6, R11 ;  /* 0x000000060e0b7c23 */ /* 0x00afe2000800000b */
[----:B------:R-:W-:-:S04]  /*0210*/  IMAD.WIDE R14, R9, 0x4, R12 ;  /* 0x00000004090e7825 */ /* 0x000fc800078e020c */
[----:B------:R1:W-:Y:S04]  /*0220*/  STG.E desc[UR4][R2.64], R11 ;  /* 0x0000000b02007986 */ /* 0x0003e8000c101904 */
[----:B------:R-:W2:Y:S02]  /*0230*/  LDG.E R16, desc[UR4][R14.64] ;  /* 0x000000040e107981 */ /* 0x000ea4000c1e1900 */
[----:B--2---:R-:W-:Y:S01]  /*0240*/  FFMA R21, R16, UR6, R11 ;  /* 0x0000000610157c23 */ /* 0x004fe2000800000b */
[----:B------:R-:W-:-:S04]  /*0250*/  IMAD.WIDE R16, R9, 0x4, R14 ;  /* 0x0000000409107825 */ /* 0x000fc800078e020e */
[----:B------:R2:W-:Y:S04]  /*0260*/  STG.E desc[UR4][R2.64], R21 ;  /* 0x0000001502007986 */ /* 0x0005e8000c101904 */
[----:B------:R-:W3:Y:S02]  /*0270*/  LDG.E R18, desc[UR4][R16.64] ;  /* 0x0000000410127981 */ /* 0x000ee4000c1e1900 */
[----:B---3--:R-:W-:Y:S01]  /*0280*/  FFMA R23, R18, UR6, R21 ;  /* 0x0000000612177c23 */ /* 0x008fe20008000015 */
[----:B------:R-:W-:-:S04]  /*0290*/  IMAD.WIDE R18, R9, 0x4, R16 ;  /* 0x0000000409127825 */ /* 0x000fc800078e0210 */
[----:B------:R3:W-:Y:S04]  /*02a0*/  STG.E desc[UR4][R2.64], R23 ;  /* 0x0000001702007986 */ /* 0x0007e8000c101904 */
[----:B------:R-:W4:Y:S02]  /*02b0*/  LDG.E R12, desc[UR4][R18.64] ;  /* 0x00000004120c7981 */ /* 0x000f24000c1e1900 */
[----:B----4-:R-:W-:Y:S01]  /*02c0*/  FFMA R25, R12, UR6, R23 ;  /* 0x000000060c197c23 */ /* 0x010fe20008000017 */
[----:B------:R-:W-:-:S04]  /*02d0*/  IMAD.WIDE R12, R9, 0x4, R18 ;  /* 0x00000004090c7825 */ /* 0x000fc800078e0212 */
[----:B------:R4:W-:Y:S04]  /*02e0*/  STG.E desc[UR4][R2.64], R25 ;  /* 0x0000001902007986 */ /* 0x0009e8000c101904 */
[----:B------:R-:W1:Y:S02]  /*02f0*/  LDG.E R14, desc[UR4][R12.64] ;  /* 0x000000040c0e7981 */ /* 0x000e64000c1e1900 */
[----:B-1----:R-:W-:Y:S01]  /*0300*/  FFMA R11, R14, UR6, R25 ;  /* 0x000000060e0b7c23 */ /* 0x002fe20008000019 */
        /* <DEDUP_REMOVED lines=17> */
[----:B------:R-:W-:Y:S04]  /*0420*/  STG.E desc[UR4][R2.64], R11 ;  /* 0x0000000b02007986 */ /* 0x000fe8000c101904 */
        /* <DEDUP_REMOVED lines=20> */
[----:B------:R-:W2:Y:S01]  /*0570*/  LDG.E R18, desc[UR4][R16.64] ;  /* 0x0000000410127981 */ /* 0x000ea2000c1e1900 */
[----:B------:R-:W-:Y:S01]  /*0580*/  IADD3 R8, PT, PT, R8, 0x10, RZ ;  /* 0x0000001008087810 */ /* 0x000fe20007ffe0ff */
[----:B--2---:R-:W-:Y:S01]  /*0590*/  FFMA R23, R18, UR6, R21 ;  /* 0x0000000612177c23 */ /* 0x004fe20008000015 */
[----:B------:R-:W-:-:S04]  /*05a0*/  IMAD.WIDE R18, R9, 0x4, R16 ;  /* 0x0000000409127825 */ /* 0x000fc800078e0210 */
[----:B------:R3:W-:Y:S04]  /*05b0*/  STG.E desc[UR4][R2.64], R23 ;  /* 0x0000001702007986 */ /* 0x0007e8000c101904 */
[----:B------:R-:W2:Y:S01]  /*05c0*/  LDG.E R18, desc[UR4][R18.64] ;  /* 0x0000000412127981 */ /* 0x000ea2000c1e1900 */
[----:B------:R-:W-:Y:S02]  /*05d0*/  ISETP.NE.AND P1, PT, R8, RZ, PT ;  /* 0x000000ff0800720c */ /* 0x000fe40003f25270 */
[----:B------:R-:W-:Y:S01]  /*05e0*/  LEA R10, R9, R10, 0x4 ;  /* 0x0000000a090a7211 */ /* 0x000fe200078e20ff */
[----:B--2---:R-:W-:-:S05]  /*05f0*/  FFMA R11, R18, UR6, R23 ;  /* 0x00000006120b7c23 */ /* 0x004fca0008000017 */
[----:B------:R3:W-:Y:S05]  /*0600*/  STG.E desc[UR4][R2.64], R11 ;  /* 0x0000000b02007986 */ /* 0x0007ea000c101904 */
[----:B------:R-:W-:Y:S05]  /*0610*/  @P1 BRA `(.L_x_1) ;  /* 0xfffffff800ec1947 */ /* 0x000fea000383ffff */
.L_x_0:
[----:B------:R-:W-:Y:S05]  /*0620*/  @!P0 EXIT ;  /* 0x000000000000894d */ /* 0x000fea0003800000 */
[----:B------:R-:W-:Y:S02]  /*0630*/  ISETP.GE.U32.AND P0, PT, R20, 0x8, PT ;  /* 0x000000081400780c */ /* 0x000fe40003f06070 */
[----:B---3--:R-:W-:-:S04]  /*0640*/  LOP3.LUT R21, R0, 0x7, RZ, 0xc0, !PT ;  /* 0x0000000700157812 */ /* 0x008fc800078ec0ff */
[----:B------:R-:W-:-:S07]  /*0650*/  ISETP.NE.AND P1, PT, R21, RZ, PT ;  /* 0x000000ff1500720c */ /* 0x000fce0003f25270 */
[----:B------:R-:W-:Y:S06]  /*0660*/  @!P0 BRA `(.L_x_2) ;  /* 0x0000000000908947 */ /* 0x000fec0003800000 */
[----:B------:R-:W1:Y:S01]  /*0670*/  LDC.64 R12, c[0x0][0x380] ;  /* 0x0000e000ff0c7b82 */ /* 0x000e620000000a00 */
[----:B------:R-:W-:Y:S01]  /*0680*/  IMAD R15, R9, R6, R4 ;  /* 0x00000006090f7224 */ /* 0x000fe200078e0204 */
[----:B------:R-:W2:Y:S03]  /*0690*/  LDCU UR6, c[0x0][0x394] ;  /* 0x00007280ff0677ac */ /* 0x000ea60008000800 */
[----:B-1----:R-:W-:-:S05]  /*06a0*/  IMAD.WIDE R12, R15, 0x4, R12 ;  /* 0x000000040f0c7825 */ /* 0x002fca00078e020c */
[----:B------:R-:W2:Y:S02]  /*06b0*/  LDG.E R8, desc[UR4][R12.64] ;  /* 0x000000040c087981 */ /* 0x000ea4000c1e1900 */
[----:B--2---:R-:W-:Y:S01]  /*06c0*/  FFMA R17, R8, UR6, R11 ;  /* 0x0000000608117c23 */ /* 0x004fe2000800000b */
[----:B------:R-:W-:-:S04]  /*06d0*/  IMAD.WIDE R10, R9, 0x4, R12 ;  /* 0x00000004090a7825 */ /* 0x000fc800078e020c */
[----:B------:R1:W-:Y:S04]  /*06e0*/  STG.E desc[UR4][R2.64], R17 ;  /* 0x0000001102007986 */ /* 0x0003e8000c101904 */
[----:B------:R-:W2:Y:S01]  /*06f0*/  LDG.E R8, desc[UR4][R10.64] ;  /* 0x000000040a087981 */ /* 0x000ea2000c1e1900 */
[----:B------:R-:W-:-:S04]  /*0700*/  IMAD.WIDE R14, R9, 0x4, R10 ;  /* 0x00000004090e7825 */ /* 0x000fc800078e020a */
[----:B--2---:R-:W-:-:S05]  /*0710*/  FFMA R19, R8, UR6, R17 ;  /* 0x0000000608137c23 */ /* 0x004fca0008000011 */
[----:B------:R2:W-:Y:S04]  /*0720*/  STG.E desc[UR4][R2.64], R19 ;  /* 0x0000001302007986 */ /* 0x0005e8000c101904 */
[----:B------:R-:W3:Y:S01]  /*0730*/  LDG.E R8, desc[UR4][R14.64] ;  /* 0x000000040e087981 */ /* 0x000ee2000c1e1900 */
[----:B------:R-:W-:-:S04]  /*0740*/  IMAD.WIDE R12, R9, 0x4, R14 ;  /* 0x00000004090c7825 */ /* 0x000fc800078e020e */
[----:B---3--:R-:W-:-:S05]  /*0750*/  FFMA R23, R8, UR6, R19 ;  /* 0x0000000608177c23 */ /* 0x008fca0008000013 */
[----:B------:R3:W-:Y:S04]  /*0760*/  STG.E desc[UR4][R2.64], R23 ;  /* 0x0000001702007986 */ /* 0x0007e8000c101904 */
[----:B------:R-:W4:Y:S01]  /*0770*/  LDG.E R8, desc[UR4][R12.64] ;  /* 0x000000040c087981 */ /* 0x000f22000c1e1900 */
[----:B-1----:R-:W-:-:S04]  /*0780*/  IMAD.WIDE R16, R9, 0x4, R12 ;  /* 0x0000000409107825 */ /* 0x002fc800078e020c */
[----:B----4-:R-:W-:-:S05]  /*0790*/  FFMA R25, R8, UR6, R23 ;  /* 0x0000000608197c23 */ /* 0x010fca0008000017 */
[----:B------:R1:W-:Y:S04]  /*07a0*/  STG.E desc[UR4][R2.64], R25 ;  /* 0x0000001902007986 */ /* 0x0003e8000c101904 */
[----:B------:R-:W4:Y:S01]  /*07b0*/  LDG.E R8, desc[UR4][R16.64] ;  /* 0x0000000410087981 */ /* 0x000f22000c1e1900 */
[----:B--2---:R-:W-:-:S04]  /*07c0*/  IMAD.WIDE R18, R9, 0x4, R16 ;  /* 0x0000000409127825 */ /* 0x004fc800078e0210 */
[----:B----4-:R-:W-:-:S05]  /*07d0*/  FFMA R27, R8, UR6, R25 ;  /* 0x00000006081b7c23 */ /* 0x010fca0008000019 */
        /* <DEDUP_REMOVED lines=9> */
[----:B------:R-:W2:Y:S01]  /*0870*/  LDG.E R12, desc[UR4][R12.64] ;  /* 0x000000040c0c7981 */ /* 0x000ea2000c1e1900 */
[----:B------:R-:W-:Y:S01]  /*0880*/  IADD3 R6, PT, PT, R6, 0x8, RZ ;  /* 0x0000000806067810 */ /* 0x000fe20007ffe0ff */
[----:B--2---:R-:W-:-:S05]  /*0890*/  FFMA R11, R12, UR6, R23 ;  /* 0x000000060c0b7c23 */ /* 0x004fca0008000017 */
[----:B------:R1:W-:Y:S02]  /*08a0*/  STG.E desc[UR4][R2.64], R11 ;  /* 0x0000000b02007986 */ /* 0x0003e4000c101904 */
.L_x_2:
[----:B------:R-:W-:Y:S05]  /*08b0*/  @!P1 EXIT ;  /* 0x000000000000994d */ /* 0x000fea0003800000 */
[----:B------:R-:W-:Y:S02]  /*08c0*/  ISETP.GE.U32.AND P0, PT, R21, 0x4, PT ;  /* 0x000000041500780c */ /* 0x000fe40003f06070 */
[----:B------:R-:W-:-:S04]  /*08d0*/  LOP3.LUT R8, R0, 0x3, RZ, 0xc0, !PT ;  /* 0x0000000300087812 */ /* 0x000fc800078ec0ff */
[----:B------:R-:W-:-:S07]  /*08e0*/  ISETP.NE.AND P1, PT, R8, RZ, PT ;  /* 0x000000ff0800720c */ /* 0x000fce0003f25270 */
[----:B------:R-:W-:Y:S06]  /*08f0*/  @!P0 BRA `(.L_x_3) ;  /* 0x0000000000508947 */ /* 0x000fec0003800000 */
[----:B------:R-:W2:Y:S01]  /*0900*/  LDC.64 R12, c[0x0][0x380] ;  /* 0x0000e000ff0c7b82 */ /* 0x000ea20000000a00 */
[----:B------:R-:W-:Y:S01]  /*0910*/  IMAD R15, R9, R6, R4 ;  /* 0x00000006090f7224 */ /* 0x000fe200078e0204 */
[----:B------:R-:W3:Y:S03]  /*0920*/  LDCU UR6, c[0x0][0x394] ;  /* 0x00007280ff0677ac */ /* 0x000ee60008000800 */
[----:B--2---:R-:W-:-:S05]  /*0930*/  IMAD.WIDE R12, R15, 0x4, R12 ;  /* 0x000000040f0c7825 */ /* 0x004fca00078e020c */
[----:B------:R-:W3:Y:S01]  /*0940*/  LDG.E R4, desc[UR4][R12.64] ;  /* 0x000000040c047981 */ /* 0x000ee2000c1e1900 */
[----:B------:R-:W-:-:S04]  /*0950*/  IMAD.WIDE R14, R9, 0x4, R12 ;  /* 0x00000004090e7825 */ /* 0x000fc800078e020c */
[----:B---3--:R-:W-:-:S05]  /*0960*/  FFMA R19, R4, UR6, R11 ;  /* 0x0000000604137c23 */ /* 0x008fca000800000b */
[----:B------:R2:W-:Y:S04]  /*0970*/  STG.E desc[UR4][R2.64], R19 ;  /* 0x0000001302007986 */ /* 0x0005e8000c101904 */
[----:B------:R-:W3:Y:S01]  /*0980*/  LDG.E R4, desc[UR4][R14.64] ;  /* 0x000000040e047981 */ /* 0x000ee2000c1e1900 */
[----:B------:R-:W-:-:S04]  /*0990*/  IMAD.WIDE R16, R9, 0x4, R14 ;  /* 0x0000000409107825 */ /* 0x000fc800078e020e */
[----:B---3--:R-:W-:-:S05]  /*09a0*/  FFMA R21, R4, UR6, R19 ;  /* 0x0000000604157c23 */ /* 0x008fca0008000013 */
[----:B------:R2:W-:Y:S04]  /*09b0*/  STG.E desc[UR4][R2.64], R21 ;  /* 0x0000001502007986 */ /* 0x0005e8000c101904 */
[----:B------:R-:W1:Y:S01]  /*09c0*/  LDG.E R4, desc[UR4][R16.64] ;  /* 0x0000000410047981 */ /* 0x000e62000c1e1900 */
[----:B------:R-:W-:-:S04]  /*09d0*/  IMAD.WIDE R12, R9, 0x4, R16 ;  /* 0x00000004090c7825 */ /* 0x000fc800078e0210 */
[----:B-1----:R-:W-:-:S05]  /*09e0*/  FFMA R23, R4, UR6, R21 ;  /* 0x0000000604177c23 */ /* 0x002fca0008000015 */
[----:B------:R2:W-:Y:S04]  /*09f0*/  STG.E desc[UR4][R2.64], R23 ;  /* 0x0000001702007986 */ /* 0x0005e8000c101904 */
[----:B------:R-:W3:Y:S01]  /*0a00*/  LDG.E R12, desc[UR4][R12.64] ;  /* 0x000000040c0c7981 */ /* 0x000ee2000c1e1900 */
[----:B------:R-:W-:Y:S01]  /*0a10*/  IADD3 R6, PT, PT, R6, 0x4, RZ ;  /* 0x0000000406067810 */ /* 0x000fe20007ffe0ff */
[----:B---3--:R-:W-:-:S05]  /*0a20*/  FFMA R11, R12, UR6, R23 ;  /* 0x000000060c0b7c23 */ /* 0x008fca0008000017 */
[----:B------:R2:W-:Y:S02]  /*0a30*/  STG.E desc[UR4][R2.64], R11 ;  /* 0x0000000b02007986 */ /* 0x0005e4000c101904 */
.L_x_3:
[----:B------:R-:W-:Y:S05]  /*0a40*/  @!P1 EXIT ;  /* 0x000000000000994d */ /* 0x000fea0003800000 */
[----:B------:R-:W3:Y:S01]  /*0a50*/  LDC.64 R12, c[0x0][0x380] ;  /* 0x0000e000ff0c7b82 */ /* 0x000ee20000000a00 */
[-C--:B------:R-:W-:Y:S01]  /*0a60*/  IMAD R6, R6, R0.reuse, R7 ;  /* 0x0000000006067224 */ /* 0x080fe200078e0207 */
[----:B------:R-:W-:Y:S01]  /*0a70*/  IADD3 R8, PT, PT, -R8, RZ, RZ ;  /* 0x000000ff08087210 */ /* 0x000fe20007ffe1ff */
[----:B------:R-:W4:Y:S02]  /*0a80*/  LDCU UR6, c[0x0][0x394] ;  /* 0x00007280ff0677ac */ /* 0x000f240008000800 */
[----:B------:R-:W-:-:S07]  /*0a90*/  IMAD R0, R6, R0, R5 ;  /* 0x0000000006007224 */ /* 0x000fce00078e0205 */
.L_x_4:
[----:B---3--:R-:W-:-:S06]  /*0aa0*/  IMAD.WIDE R4, R0, 0x4, R12 ;  /* 0x0000000400047825 */ /* 0x008fcc00078e020c */
[----:B-1----:R-:W1:Y:S01]  /*0ab0*/  LDG.E R4, desc[UR4][R4.64] ;  /* 0x0000000404047981 */ /* 0x002e62000c1e1900 */
[----:B------:R-:W-:Y:S02]  /*0ac0*/  IADD3 R8, PT, PT, R8, 0x1, RZ ;  /* 0x0000000108087810 */ /* 0x000fe40007ffe0ff */
[----:B------:R-:W-:Y:S02]  /*0ad0*/  IADD3 R0, PT, PT, R9, R0, RZ ;  /* 0x0000000009007210 */ /* 0x000fe40007ffe0ff */
[----:B------:R-:W-:Y:S01]  /*0ae0*/  ISETP.NE.AND P0, PT, R8, RZ, PT ;  /* 0x000000ff0800720c */ /* 0x000fe20003f05270 */
[----:B-12-4-:R-:W-:-:S05]  /*0af0*/  FFMA R11, R4, UR6, R11 ;  /* 0x00000006040b7c23 */ /* 0x016fca000800000b */
[----:B------:R1:W-:Y:S07]  /*0b00*/  STG.E desc[UR4][R2.64], R11 ;  /* 0x0000000b02007986 */ /* 0x0003ee000c101904 */
[----:B------:R-:W-:Y:S05]  /*0b10*/  @P0 BRA `(.L_x_4) ;  /* 0xfffffffc00e00947 */ /* 0x000fea000383ffff */
[----:B------:R-:W-:Y:S05]  /*0b20*/  EXIT ;  /* 0x000000000000794d */ /* 0x000fea0003800000 */
.L_x_5:
[----:B------:R-:W-:-:S00]  /*0b30*/  BRA `(.L_x_5) ;  /* 0xfffffffc00fc7947 */ /* 0x000fc0000383ffff */
[----:B------:R-:W-:-:S00]  /*0b40*/  NOP ;  /* 0x0000000000007918 */ /* 0x000fc00000000000 */
        /* <DEDUP_REMOVED lines=11> */
.L_x_20:


//--------------------- .text._Z6rotatePfS_iff    --------------------------
	.section	.text._Z6rotatePfS_iff,"ax",@progbits
	.align	128
        .global         _Z6rotatePfS_iff
        .type           _Z6rotatePfS_iff,@function
        .size           _Z6rotatePfS_iff,(.L_x_19 - _Z6rotatePfS_iff)
        .other          _Z6rotatePfS_iff,@"STO_CUDA_ENTRY STV_DEFAULT"
_Z6rotatePfS_iff:
.text._Z6rotatePfS_iff:
[----:B------:R-:W0:Y:S01]  /*0000*/  LDC R1, c[0x0][0x37c] ;  /* 0x0000df00ff017b82 */ /* 0x000e220000000800 */
[----:B------:R-:W1:Y:S01]  /*0010*/  MUFU.RCP64H R3, 180 ;  /* 0x4066800000037908 */ /* 0x000e620000001800 */
[----:B------:R-:W-:Y:S01]  /*0020*/  IMAD.MOV.U32 R6, RZ, RZ, 0x0 ;  /* 0x00000000ff067424 */ /* 0x000fe200078e00ff */
[----:B------:R-:W2:Y:S01]  /*0030*/  LDCU UR4, c[0x0][0x398] ;  /* 0x00007300ff0477ac */ /* 0x000ea20008000800 */
[----:B------:R-:W-:Y:S01]  /*0040*/  IMAD.MOV.U32 R7, RZ, RZ, 0x40668000 ;  /* 0x40668000ff077424 */ /* 0x000fe200078e00ff */
[----:B------:R-:W3:Y:S01]  /*0050*/  S2R R0, SR_TID.Y ;  /* 0x0000000000007919 */ /* 0x000ee20000002200 */
[----:B------:R-:W-:Y:S01]  /*0060*/  IMAD.MOV.U32 R2, RZ, RZ, 0x1 ;  /* 0x00000001ff027424 */ /* 0x000fe200078e00ff */
[----:B------:R-:W-:Y:S01]  /*0070*/  UMOV UR5, 0x400921fb ;  /* 0x400921fb00057882 */ /* 0x000fe20000000000 */
[----:B------:R-:W3:Y:S01]  /*0080*/  LDC R11, c[0x0][0x364] ;  /* 0x0000d900ff0b7b82 */ /* 0x000ee20000000800 */
[----:B------:R-:W4:Y:S01]  /*0090*/  S2R R10, SR_TID.Z ;  /* 0x00000000000a7919 */ /* 0x000f220000002300 */
[----:B------:R-:W5:Y:S01]  /*00a0*/  LDCU UR6, c[0x0][0x390] ;  /* 0x00007200ff0677ac */ /* 0x000f620008000800 */
[----:B0-----:R-:W-:-:S05]  /*00b0*/  VIADD R1, R1, 0xffffffe0 ;  /* 0xffffffe001017836 */ /* 0x001fca0000000000 */
[----:B------:R-:W4:Y:S01]  /*00c0*/  LDC R13, c[0x0][0x368] ;  /* 0x0000da00ff0d7b82 */ /* 0x000f220000000800 */
[----:B-1----:R-:W-:Y:S01]  /*00d0*/  DFMA R4, R2, -R6, 1 ;  /* 0x3ff000000204742b */ /* 0x002fe20000000806 */
[----:B--2---:R-:W0:Y:S01]  /*00e0*/  F2F.F64.F32 R8, UR4 ;  /* 0x0000000400087d10 */ /* 0x004e220008201800 */
[----:B------:R-:W-:-:S06]  /*00f0*/  UMOV UR4, 0x53c8d4f1 ;  /* 0x53c8d4f100047882 */ /* 0x000fcc0000000000 */
[----:B------:R-:W-:-:S08]  /*0100*/  DFMA R4, R4, R4, R4 ;  /* 0x000000040404722b */ /* 0x000fd00000000004 */
[----:B------:R-:W-:Y:S02]  /*0110*/  DFMA R4, R2, R4, R2 ;  /* 0x000000040204722b */ /* 0x000fe40000000002 */
[----:B0-----:R-:W-:Y:S01]  /*0120*/  DMUL R8, R8, UR4 ;  /* 0x0000000408087c28 */ /* 0x001fe20008000000 */
[----:B------:R-:W3:Y:S05]  /*0130*/  S2UR UR4, SR_CTAID.Y ;  /* 0x00000000000479c3 */ /* 0x000eea0000002600 */
[----:B------:R-:W-:-:S03]  /*0140*/  DFMA R2, R4, -R6, 1 ;  /* 0x3ff000000402742b */ /* 0x000fc60000000806 */
[----:B------:R-:W4:Y:S01]  /*0150*/  S2UR UR5, SR_CTAID.Z ;  /* 0x00000000000579c3 */ /* 0x000f220000002700 */
[----:B------:R-:W-:-:S04]  /*0160*/  FSETP.GEU.AND P1, PT, |R9|, 6.5827683646048100446e-37, PT ;  /* 0x036000000900780b */ /* 0x000fc80003f2e200 */
[----:B------:R-:W-:-:S08]  /*0170*/  DFMA R2, R4, R2, R4 ;  /* 0x000000020402722b */ /* 0x000fd00000000004 */
[----:B------:R-:W-:Y:S01]  /*0180*/  DMUL R4, R8, R2 ;  /* 0x0000000208047228 */ /* 0x000fe20000000000 */
[----:B---3--:R-:W-:-:S07]  /*0190*/  IMAD R0, R11, UR4, R0 ;  /* 0x000000040b007c24 */ /* 0x008fce000f8e0200 */
[----:B------:R-:W-:-:S08]  /*01a0*/  DFMA R6, R4, -180, R8 ;  /* 0xc06680000406782b */ /* 0x000fd00000000008 */
[----:B------:R-:W-:Y:S01]  /*01b0*/  DFMA R2, R2, R6, R4 ;  /* 0x000000060202722b */ /* 0x000fe20000000004 */
[----:B----4-:R-:W-:-:S04]  /*01c0*/  IMAD R5, R13, UR5, R10 ;  /* 0x000000050d057c24 */ /* 0x010fc8000f8e020a */
[----:B-----5:R-:W-:-:S05]  /*01d0*/  IMAD R6, R5, UR6, R0 ;  /* 0x0000000605067c24 */ /* 0x020fca000f8e0200 */
[----:B------:R-:W-:-:S05]  /*01e0*/  FFMA R4, RZ, 3.6015625, R3 ;  /* 0x40668000ff047823 */ /* 0x000fca0000000003 */
[----:B------:R-:W-:-:S13]  /*01f0*/  FSETP.GT.AND P0, PT, |R4|, 1.469367938527859385e-39, PT ;  /* 0x001000000400780b */ /* 0x000fda0003f04200 */
[----:B------:R-:W-:Y:S05]  /*0200*/  @P0 BRA P1, `(.L_x_6) ;  /* 0x0000000000100947 */ /* 0x000fea0000800000 */
[----:B------:R-:W-:-:S07]  /*0210*/  MOV R4, 0x230 ;  /* 0x0000023000047802 */ /* 0x000fce0000000f00 */
[----:B------:R-:W-:Y:S05]  /*0220*/  CALL.REL.NOINC `($__internal_0_$__cuda_sm20_div_rn_f64_full) ;  /* 0x0000001400647944 */ /* 0x000fea0003c00000 */
[----:B------:R-:W-:Y:S02]  /*0230*/  IMAD.MOV.U32 R2, RZ, RZ, R14 ;  /* 0x000000ffff027224 */ /* 0x000fe400078e000e */
[----:B------:R-:W-:-:S07]  /*0240*/  IMAD.MOV.U32 R3, RZ, RZ, R15 ;  /* 0x000000ffff037224 */ /* 0x000fce00078e000f */
.L_x_6:
[----:B------:R-:W0:Y:S01]  /*0250*/  F2F.F32.F64 R7, R2 ;  /* 0x0000000200077310 */ /* 0x000e220000301000 */
[----:B------:R-:W1:Y:S01]  /*0260*/  LDCU UR10, c[0x0][0x390] ;  /* 0x00007200ff0a77ac */ /* 0x000e620008000800 */
[----:B------:R-:W2:Y:S01]  /*0270*/  LDCU.64 UR6, c[0x0][0x358] ;  /* 0x00006b00ff0677ac */ /* 0x000ea20008000a00 */
[C---:B0-----:R-:W-:Y:S01]  /*0280*/  FMUL R4, R7.reuse, 0.63661974668502807617 ;  /* 0x3f22f98307047820 */ /* 0x041fe20000400000 */
[----:B------:R-:W-:Y:S02]  /*0290*/  FSETP.GE.AND P0, PT, |R7|, 105615, PT ;  /* 0x47ce47800700780b */ /* 0x000fe40003f06200 */
[----:B-1----:R-:W-:-:S03]  /*02a0*/  I2FP.F32.S32 R16, UR10 ;  /* 0x0000000a00107c45 */ /* 0x002fc60008201400 */
[----:B------:R-:W0:Y:S02]  /*02b0*/  F2I.NTZ R4, R4 ;  /* 0x0000000400047305 */ /* 0x000e240000203100 */
[----:B0-----:R-:W-:Y:S01]  /*02c0*/  I2FP.F32.S32 R10, R4 ;  /* 0x00000004000a7245 */ /* 0x001fe20000201400 */
[----:B------:R-:W-:-:S04]  /*02d0*/  IMAD.MOV.U32 R8, RZ, RZ, R4 ;  /* 0x000000ffff087224 */ /* 0x000fc800078e0004 */
[----:B------:R-:W-:-:S04]  /*02e0*/  FFMA R9, R10, -1.5707962512969970703, R7 ;  /* 0xbfc90fda0a097823 */ /* 0x000fc80000000007 */
[----:B------:R-:W-:Y:S01]  /*02f0*/  FFMA R11, R10, -7.5497894158615963534e-08, R9 ;  /* 0xb3a221680a0b7823 */ /* 0x000fe20000000009 */
[----:B------:R-:W-:-:S03]  /*0300*/  I2FP.F32.U32 R9, R0 ;  /* 0x0000000000097245 */ /* 0x000fc60000201000 */
[----:B------:R-:W-:Y:S02]  /*0310*/  FFMA R10, R10, -5.3903029534742383927e-15, R11 ;  /* 0xa7c234c50a0a7823 */ /* 0x000fe4000000000b */
[----:B------:R-:W-:Y:S02]  /*0320*/  FFMA R9, R16, -0.5, R9 ;  /* 0xbf00000010097823 */ /* 0x000fe40000000009 */
[----:B------:R-:W-:Y:S01]  /*0330*/  IMAD.MOV.U32 R0, RZ, RZ, R10 ;  /* 0x000000ffff007224 */ /* 0x000fe200078e000a */
[----:B--2---:R-:W-:Y:S06]  /*0340*/  @!P0 BRA `(.L_x_7) ;  /* 0x0000000000d88947 */ /* 0x004fec0003800000 */
[----:B------:R-:W-:-:S13]  /*0350*/  FSETP.NEU.AND P0, PT, |R7|, +INF , PT ;  /* 0x7f8000000700780b */ /* 0x000fda0003f0d200 */
[----:B------:R-:W-:Y:S01]  /*0360*/  @!P0 FMUL R0, RZ, R7 ;  /* 0x00000007ff008220 */ /* 0x000fe20000400000 */
[----:B------:R-:W-:Y:S01]  /*0370*/  @!P0 IMAD.MOV.U32 R4, RZ, RZ, RZ ;  /* 0x000000ffff048224 */ /* 0x000fe200078e00ff */
[----:B------:R-:W-:Y:S06]  /*0380*/  @!P0 BRA `(.L_x_7) ;  /* 0x0000000000c88947 */ /* 0x000fec0003800000 */
[----:B------:R-:W-:Y:S01]  /*0390*/  IMAD.SHL.U32 R2, R7, 0x100, RZ ;  /* 0x0000010007027824 */ /* 0x000fe200078e00ff */
[----:B------:R-:W-:Y:S01]  /*03a0*/  CS2R R12, SRZ ;  /* 0x00000000000c7805 */ /* 0x000fe2000001ff00 */
[----:B------:R-:W-:Y:S01]  /*03b0*/  IMAD.MOV.U32 R0, RZ, RZ, R1 ;  /* 0x000000ffff007224 */ /* 0x000fe200078e0001 */
[----:B------:R-:W0:Y:S02]  /*03c0*/  LDCU.64 UR8, c[0x4][URZ] ;  /* 0x01000000ff0877ac */ /* 0x000e240008000a00 */
[----:B------:R-:W-:Y:S01]  /*03d0*/  LOP3.LUT R17, R2, 0x80000000, RZ, 0xfc, !PT ;  /* 0x8000000002117812 */ /* 0x000fe200078efcff */
[----:B------:R-:W-:-:S06]  /*03e0*/  UMOV UR4, URZ ;  /* 0x000000ff00047c82 */ /* 0x000fcc0008000000 */
.L_x_8:
[----:B0-----:R-:W-:Y:S02]  /*03f0*/  IMAD.U32 R14, RZ, RZ, UR8 ;  /* 0x00000008ff0e7e24 */ /* 0x001fe4000f8e00ff */
[----:B------:R-:W-:-:S05]  /*0400*/  IMAD.U32 R15, RZ, RZ, UR9 ;  /* 0x00000009ff0f7e24 */ /* 0x000fca000f8e00ff */
[----:B------:R-:W2:Y:S01]  /*0410*/  LDG.E.CONSTANT R2, desc[UR6][R14.64] ;  /* 0x000000060e027981 */ /* 0x000ea2000c1e9900 */
[----:B------:R-:W-:Y:S02]  /*0420*/  UIADD3 UR8, UP0, UPT, UR8, 0x4, URZ ;  /* 0x0000000408087890 */ /* 0x000fe4000ff1e0ff */
[----:B------:R-:W-:Y:S02]  /*0430*/  UIADD3 UR4, UPT, UPT, UR4, 0x1, URZ ;  /* 0x0000000104047890 */ /* 0x000fe4000fffe0ff */
[----:B------:R-:W-:Y:S02]  /*0440*/  UIADD3.X UR9, UPT, UPT, URZ, UR9, URZ, UP0, !UPT ;  /* 0x00000009ff097290 */ /* 0x000fe400087fe4ff */
[----:B------:R-:W-:Y:S01]  /*0450*/  UISETP.NE.AND UP0, UPT, UR4, 0x6, UPT ;  /* 0x000000060400788c */ /* 0x000fe2000bf05270 */
[----:B--2---:R-:W-:-:S03]  /*0460*/  IMAD.WIDE.U32 R2, R2, R17, RZ ;  /* 0x0000001102027225 */ /* 0x004fc600078e00ff */
[----:B------:R-:W-:-:S05]  /*0470*/  IADD3 R11, P0, PT, R2, R12, RZ ;  /* 0x0000000c020b7210 */ /* 0x000fca0007f1e0ff */
[----:B------:R0:W-:Y:S01]  /*0480*/  STL [R0], R11 ;  /* 0x0000000b00007387 */ /* 0x0001e20000100800 */
[----:B------:R-:W-:Y:S02]  /*0490*/  IMAD.X R12, R3, 0x1, R13, P0 ;  /* 0x00000001030c7824 */ /* 0x000fe400000e060d */
[----:B0-----:R-:W-:Y:S01]  /*04a0*/  VIADD R0, R0, 0x4 ;  /* 0x0000000400007836 */ /* 0x001fe20000000000 */
[----:B------:R-:W-:Y:S06]  /*04b0*/  BRA.U UP0, `(.L_x_8) ;  /* 0xfffffffd00cc7547 */ /* 0x000fec000b83ffff */
[----:B------:R-:W-:Y:S01]  /*04c0*/  SHF.R.U32.HI R4, RZ, 0x17, R7 ;  /* 0x00000017ff047819 */ /* 0x000fe20000011607 */
[----:B------:R0:W-:Y:S03]  /*04d0*/  STL [R1+0x18], R12 ;  /* 0x0000180c01007387 */ /* 0x0001e60000100800 */
[C---:B------:R-:W-:Y:S02]  /*04e0*/  LOP3.LUT R0, R4.reuse, 0xe0, RZ, 0xc0, !PT ;  /* 0x000000e004007812 */ /* 0x040fe400078ec0ff */
[----:B------:R-:W-:-:S03]  /*04f0*/  LOP3.LUT P0, RZ, R4, 0x1f, RZ, 0xc0, !PT ;  /* 0x0000001f04ff7812 */ /* 0x000fc6000780c0ff */
[----:B------:R-:W-:-:S05]  /*0500*/  VIADD R0, R0, 0xffffff80 ;  /* 0xffffff8000007836 */ /* 0x000fca0000000000 */
[----:B------:R-:W-:-:S05]  /*0510*/  SHF.R.U32.HI R0, RZ, 0x5, R0 ;  /* 0x00000005ff007819 */ /* 0x000fca0000011600 */
[----:B------:R-:W-:-:S05]  /*0520*/  IMAD R11, R0, -0x4, R1 ;  /* 0xfffffffc000b7824 */ /* 0x000fca00078e0201 */
[----:B------:R-:W2:Y:S04]  /*0530*/  LDL R0, [R11+0x18] ;  /* 0x000018000b007983 */ /* 0x000ea80000100800 */
[----:B------:R-:W2:Y:S04]  /*0540*/  LDL R3, [R11+0x14] ;  /* 0x000014000b037983 */ /* 0x000ea80000100800 */
[----:B------:R-:W3:Y:S01]  /*0550*/  @P0 LDL R2, [R11+0x10] ;  /* 0x000010000b020983 */ /* 0x000ee20000100800 */
[----:B------:R-:W-:Y:S01]  /*0560*/  LOP3.LUT R4, R4, 0x1f, RZ, 0xc0, !PT ;  /* 0x0000001f04047812 */ /* 0x000fe200078ec0ff */
[----:B------:R-:W-:Y:S01]  /*0570*/  UMOV UR4, 0x54442d19 ;  /* 0x54442d1900047882 */ /* 0x000fe20000000000 */
[----:B------:R-:W-:-:S02]  /*0580*/  UMOV UR5, 0x3bf921fb ;  /* 0x3bf921fb00057882 */ /* 0x000fc40000000000 */
[-C--:B--2---:R-:W-:Y:S02]  /*0590*/  @P0 SHF.L.W.U32.HI R0, R3, R4.reuse, R0 ;  /* 0x0000000403000219 */ /* 0x084fe40000010e00 */
[----:B---3--:R-:W-:Y:S02]  /*05a0*/  @P0 SHF.L.W.U32.HI R3, R2, R4, R3 ;  /* 0x0000000402030219 */ /* 0x008fe40000010e03 */
[----:B------:R-:W-:Y:S02]  /*05b0*/  ISETP.GE.AND P0, PT, R7, RZ, PT ;  /* 0x000000ff0700720c */ /* 0x000fe40003f06270 */
[C---:B------:R-:W-:Y:S01]  /*05c0*/  SHF.L.W.U32.HI R2, R3.reuse, 0x2, R0 ;  /* 0x0000000203027819 */ /* 0x040fe20000010e00 */
[----:B------:R-:W-:-:S03]  /*05d0*/  IMAD.SHL.U32 R3, R3, 0x4, RZ ;  /* 0x0000000403037824 */ /* 0x000fc600078e00ff */
[----:B------:R-:W-:-:S04]  /*05e0*/  SHF.R.S32.HI R4, RZ, 0x1f, R2 ;  /* 0x0000001fff047819 */ /* 0x000fc80000011402 */
[C---:B------:R-:W-:Y:S02]  /*05f0*/  LOP3.LUT R14, R4.reuse, R3, RZ, 0x3c, !PT ;  /* 0x00000003040e7212 */ /* 0x040fe400078e3cff */
[----:B------:R-:W-:Y:S02]  /*0600*/  LOP3.LUT R15, R4, R2, RZ, 0x3c, !PT ;  /* 0x00000002040f7212 */ /* 0x000fe400078e3cff */
[----:B------:R-:W-:Y:S02]  /*0610*/  SHF.R.U32.HI R3, RZ, 0x1e, R0 ;  /* 0x0000001eff037819 */ /* 0x000fe40000011600 */
[C---:B------:R-:W-:Y:S02]  /*0620*/  LOP3.LUT R0, R2.reuse, R7, RZ, 0x3c, !PT ;  /* 0x0000000702007212 */ /* 0x040fe400078e3cff */
[----:B------:R-:W0:Y:S01]  /*0630*/  I2F.F64.S64 R14, R14 ;  /* 0x0000000e000e7312 */ /* 0x000e220000301c00 */
[----:B------:R-:W-:Y:S02]  /*0640*/  LEA.HI R4, R2, R3, RZ, 0x1 ;  /* 0x0000000302047211 */ /* 0x000fe400078f08ff */
[----:B------:R-:W-:-:S03]  /*0650*/  ISETP.GE.AND P1, PT, R0, RZ, PT ;  /* 0x000000ff0000720c */ /* 0x000fc60003f26270 */
[----:B------:R-:W-:-:S04]  /*0660*/  IMAD.MOV R0, RZ, RZ, -R4 ;  /* 0x000000ffff007224 */ /* 0x000fc800078e0a04 */
[----:B------:R-:W-:Y:S01]  /*0670*/  @!P0 IMAD.MOV.U32 R4, RZ, RZ, R0 ;  /* 0x000000ffff048224 */ /* 0x000fe200078e0000 */
[----:B0-----:R-:W-:-:S10]  /*0680*/  DMUL R12, R14, UR4 ;  /* 0x000000040e0c7c28 */ /* 0x001fd40008000000 */
[----:B------:R-:W0:Y:S02]  /*0690*/  F2F.F32.F64 R12, R12 ;  /* 0x0000000c000c7310 */ /* 0x000e240000301000 */
[----:B0-----:R-:W-:-:S07]  /*06a0*/  FSEL R0, -R12, R12, !P1 ;  /* 0x0000000c0c007208 */ /* 0x001fce0004800100 */
.L_x_7:
[----:B------:R-:W-:Y:S02]  /*06b0*/  IMAD.MOV.U32 R13, RZ, RZ, 0x37cbac00 ;  /* 0x37cbac00ff0d7424 */ /* 0x000fe400078e00ff */
[----:B------:R-:W-:Y:S01]  /*06c0*/  FMUL R2, R0, R0 ;  /* 0x0000000000027220 */ /* 0x000fe20000400000 */
[----:B------:R-:W-:Y:S01]  /*06d0*/  LOP3.LUT R11, R4, 0x1, RZ, 0xc0, !PT ;  /* 0x00000001040b7812 */ /* 0x000fe200078ec0ff */
[----:B------:R-:W-:Y:S01]  /*06e0*/  IMAD.MOV.U32 R12, RZ, RZ, 0x3c0885e4 ;  /* 0x3c0885e4ff0c7424 */ /* 0x000fe200078e00ff */
[----:B------:R-:W-:Y:S01]  /*06f0*/  I2FP.F32.U32 R5, R5 ;  /* 0x0000000500057245 */ /* 0x000fe20000201000 */
[----:B------:R-:W-:Y:S01]  /*0700*/  FFMA R3, R2, R13, -0.0013887860113754868507 ;  /* 0xbab607ed02037423 */ /* 0x000fe2000000000d */
[----:B------:R-:W-:Y:S01]  /*0710*/  ISETP.NE.U32.AND P1, PT, R11, 0x1, PT ;  /* 0x000000010b00780c */ /* 0x000fe20003f25070 */
[----:B------:R-:W-:Y:S02]  /*0720*/  VIADD R4, R4, 0x1 ;  /* 0x0000000104047836 */ /* 0x000fe40000000000 */
[----:B------:R-:W-:Y:S01]  /*0730*/  IMAD.MOV.U32 R11, RZ, RZ, 0x3e2aaaa8 ;  /* 0x3e2aaaa8ff0b7424 */ /* 0x000fe200078e00ff */
[----:B------:R-:W-:Y:S01]  /*0740*/  FSEL R3, R3, -0.00019574658654164522886, P1 ;  /* 0xb94d415303037808 */ /* 0x000fe20000800000 */
[----:B------:R-:W-:Y:S01]  /*0750*/  FFMA R14, R16, -0.5, R5 ;  /* 0xbf000000100e7823 */ /* 0x000fe20000000005 */
[----:B------:R-:W-:-:S02]  /*0760*/  FSEL R15, R12, 0.041666727513074874878, !P1 ;  /* 0x3d2aaabb0c0f7808 */ /* 0x000fc40004800000 */
[----:B------:R-:W-:Y:S02]  /*0770*/  LOP3.LUT P0, RZ, R4, 0x2, RZ, 0xc0, !PT ;  /* 0x0000000204ff7812 */ /* 0x000fe4000780c0ff */
[----:B------:R-:W-:Y:S01]  /*0780*/  FSEL R4, -R11, -0.4999999701976776123, !P1 ;  /* 0xbeffffff0b047808 */ /* 0x000fe20004800100 */
[----:B------:R-:W-:Y:S01]  /*0790*/  FFMA R3, R2, R3, R15 ;  /* 0x0000000302037223 */ /* 0x000fe2000000000f */
[----:B------:R-:W-:Y:S02]  /*07a0*/  FSEL R0, R0, 1, !P1 ;  /* 0x3f80000000007808 */ /* 0x000fe40004800000 */
[----:B------:R-:W-:Y:S01]  /*07b0*/  FSETP.GE.AND P1, PT, |R7|, 105615, PT ;  /* 0x47ce47800700780b */ /* 0x000fe20003f26200 */
[C---:B------:R-:W-:Y:S02]  /*07c0*/  FFMA R4, R2.reuse, R3, R4 ;  /* 0x0000000302047223 */ /* 0x040fe40000000004 */
[----:B------:R-:W-:Y:S01]  /*07d0*/  FFMA R3, R2, R0, RZ ;  /* 0x0000000002037223 */ /* 0x000fe200000000ff */
[----:B------:R-:W-:-:S03]  /*07e0*/  IMAD.MOV.U32 R2, RZ, RZ, R8 ;  /* 0x000000ffff027224 */ /* 0x000fc600078e0008 */
[----:B------:R-:W-:Y:S01]  /*07f0*/  FFMA R20, R3, R4, R0 ;  /* 0x0000000403147223 */ /* 0x000fe20000000000 */
[----:B------:R-:W-:-:S03]  /*0800*/  IMAD.MOV.U32 R0, RZ, RZ, R10 ;  /* 0x000000ffff007224 */ /* 0x000fc600078e000a */
[----:B------:R-:W-:Y:S02]  /*0810*/  @P0 FADD R20, RZ, -R20 ;  /* 0x80000014ff140221 */ /* 0x000fe40000000000 */
[----:B------:R-:W-:Y:S05]  /*0820*/  @!P1 BRA `(.L_x_9) ;  /* 0x0000000000d89947 */ /* 0x000fea0003800000 */
        /* <DEDUP_REMOVED lines=10> */
.L_x_10:
        /* <DEDUP_REMOVED lines=25> */
[----:B------:R-:W-:Y:S01]  /*0a60*/  UMOV UR5, 0x3bf921fb ;  /* 0x3bf921fb00057882 */ /* 0x000fe20000000000 */
[----:B------:R-:W-:-:S02]  /*0a70*/  ISETP.GE.AND P1, PT, R7, RZ, PT ;  /* 0x000000ff0700720c */ /* 0x000fc40003f26270 */
[-C--:B--2---:R-:W-:Y:S02]  /*0a80*/  @P0 SHF.L.W.U32.HI R0, R3, R4.reuse, R0 ;  /* 0x0000000403000219 */ /* 0x084fe40000010e00 */
[----:B---3--:R-:W-:-:S04]  /*0a90*/  @P0 SHF.L.W.U32.HI R3, R2, R4, R3 ;  /* 0x0000000402030219 */ /* 0x008fc80000010e03 */
[C---:B------:R-:W-:Y:S01]  /*0aa0*/  SHF.L.W.U32.HI R2, R3.reuse, 0x2, R0 ;  /* 0x0000000203027819 */ /* 0x040fe20000010e00 */
[----:B------:R-:W-:-:S03]  /*0ab0*/  IMAD.SHL.U32 R3, R3, 0x4, RZ ;  /* 0x0000000403037824 */ /* 0x000fc600078e00ff */
[----:B------:R-:W-:-:S04]  /*0ac0*/  SHF.R.S32.HI R4, RZ, 0x1f, R2 ;  /* 0x0000001fff047819 */ /* 0x000fc80000011402 */
[C---:B------:R-:W-:Y:S02]  /*0ad0*/  LOP3.LUT R18, R4.reuse, R3, RZ, 0x3c, !PT ;  /* 0x0000000304127212 */ /* 0x040fe400078e3cff */
[----:B------:R-:W-:Y:S02]  /*0ae0*/  LOP3.LUT R19, R4, R2, RZ, 0x3c, !PT ;  /* 0x0000000204137212 */ /* 0x000fe400078e3cff */
[----:B------:R-:W-:Y:S02]  /*0af0*/  SHF.R.U32.HI R3, RZ, 0x1e, R0 ;  /* 0x0000001eff037819 */ /* 0x000fe40000011600 */
[C---:B------:R-:W-:Y:S02]  /*0b00*/  LOP3.LUT R0, R2.reuse, R7, RZ, 0x3c, !PT ;  /* 0x0000000702007212 */ /* 0x040fe400078e3cff */
[----:B------:R-:W1:Y:S01]  /*0b10*/  I2F.F64.S64 R18, R18 ;  /* 0x0000001200127312 */ /* 0x000e620000301c00 */
[----:B------:R-:W-:Y:S02]  /*0b20*/  LEA.HI R2, R2, R3, RZ, 0x1 ;  /* 0x0000000302027211 */ /* 0x000fe400078f08ff */
[----:B------:R-:W-:-:S03]  /*0b30*/  ISETP.GE.AND P0, PT, R0, RZ, PT ;  /* 0x000000ff0000720c */ /* 0x000fc60003f06270 */
[----:B------:R-:W-:-:S04]  /*0b40*/  IMAD.MOV R0, RZ, RZ, -R2 ;  /* 0x000000ffff007224 */ /* 0x000fc800078e0a02 */
[----:B------:R-:W-:Y:S01]  /*0b50*/  @!P1 IMAD.MOV.U32 R2, RZ, RZ, R0 ;  /* 0x000000ffff029224 */ /* 0x000fe200078e0000 */
[----:B-1----:R-:W-:-:S10]  /*0b60*/  DMUL R4, R18, UR4 ;  /* 0x0000000412047c28 */ /* 0x002fd40008000000 */
[----:B------:R-:W1:Y:S02]  /*0b70*/  F2F.F32.F64 R4, R4 ;  /* 0x0000000400047310 */ /* 0x000e640000301000 */
[----:B01----:R-:W-:-:S07]  /*0b80*/  FSEL R0, -R4, R4, !P0 ;  /* 0x0000000404007208 */ /* 0x003fce0004000100 */
.L_x_9:
[----:B------:R-:W-:Y:S01]  /*0b90*/  FMUL R3, R0, R0 ;  /* 0x0000000000037220 */ /* 0x000fe20000400000 */
[C---:B------:R-:W-:Y:S01]  /*0ba0*/  LOP3.LUT R5, R2.reuse, 0x1, RZ, 0xc0, !PT ;  /* 0x0000000102057812 */ /* 0x040fe200078ec0ff */
[----:B------:R-:W-:Y:S01]  /*0bb0*/  IMAD.MOV.U32 R18, RZ, RZ, 0x3d2aaabb ;  /* 0x3d2aaabbff127424 */ /* 0x000fe200078e00ff */
[----:B------:R-:W-:Y:S01]  /*0bc0*/  LOP3.LUT P1, RZ, R2, 0x2, RZ, 0xc0, !PT ;  /* 0x0000000202ff7812 */ /* 0x000fe2000782c0ff */
[----:B------:R-:W-:Y:S01]  /*0bd0*/  FFMA R4, R3, R13, -0.0013887860113754868507 ;  /* 0xbab607ed03047423 */ /* 0x000fe2000000000d */
[----:B------:R-:W-:Y:S01]  /*0be0*/  ISETP.NE.U32.AND P0, PT, R5, 0x1, PT ;  /* 0x000000010500780c */ /* 0x000fe20003f05070 */
[----:B------:R-:W-:-:S03]  /*0bf0*/  IMAD.MOV.U32 R19, RZ, RZ, 0x3effffff ;  /* 0x3effffffff137424 */ /* 0x000fc600078e00ff */
[----:B------:R-:W-:Y:S02]  /*0c00*/  FSEL R4, R4, -0.00019574658654164522886, !P0 ;  /* 0xb94d415304047808 */ /* 0x000fe40004000000 */
[----:B------:R-:W-:Y:S02]  /*0c10*/  FSEL R16, R18, 0.0083327032625675201416, !P0 ;  /* 0x3c0885e412107808 */ /* 0x000fe40004000000 */
[----:B------:R-:W-:Y:S02]  /*0c20*/  FSEL R0, R0, 1, P0 ;  /* 0x3f80000000007808 */ /* 0x000fe40000000000 */
[----:B------:R-:W-:Y:S01]  /*0c30*/  FSEL R15, -R19, -0.16666662693023681641, !P0 ;  /* 0xbe2aaaa8130f7808 */ /* 0x000fe20004000100 */
[----:B------:R-:W-:Y:S01]  /*0c40*/  FFMA R4, R3, R4, R16 ;  /* 0x0000000403047223 */ /* 0x000fe20000000010 */
[----:B------:R-:W-:Y:S01]  /*0c50*/  FSETP.GE.AND P0, PT, |R7|, 105615, PT ;  /* 0x47ce47800700780b */ /* 0x000fe20003f06200 */
[C---:B------:R-:W-:Y:S02]  /*0c60*/  FFMA R5, R3.reuse, R0, RZ ;  /* 0x0000000003057223 */ /* 0x040fe400000000ff */
[----:B------:R-:W-:-:S04]  /*0c70*/  FFMA R4, R3, R4, R15 ;  /* 0x0000000403047223 */ /* 0x000fc8000000000f */
[----:B------:R-:W-:Y:S01]  /*0c80*/  FFMA R5, R5, R4, R0 ;  /* 0x0000000405057223 */ /* 0x000fe20000000000 */
[----:B------:R-:W-:-:S03]  /*0c90*/  IMAD.MOV.U32 R4, RZ, RZ, R8 ;  /* 0x000000ffff047224 */ /* 0x000fc600078e0008 */
[----:B------:R-:W-:-:S04]  /*0ca0*/  @P1 FADD R5, RZ, -R5 ;  /* 0x80000005ff051221 */ /* 0x000fc80000000000 */
[----:B------:R-:W-:-:S04]  /*0cb0*/  FMUL R0, R14, R5 ;  /* 0x000000050e007220 */ /* 0x000fc80000400000 */
[----:B------:R-:W-:Y:S01]  /*0cc0*/  FFMA R15, R9, R20, -R0 ;  /* 0x00000014090f7223 */ /* 0x000fe20000000800 */
[----:B------:R-:W-:Y:S01]  /*0cd0*/  IMAD.MOV.U32 R0, RZ, RZ, R10 ;  /* 0x000000ffff007224 */ /* 0x000fe200078e000a */
[----:B------:R-:W-:Y:S06]  /*0ce0*/  @!P0 BRA `(.L_x_11) ;  /* 0x0000000000dc8947 */ /* 0x000fec0003800000 */
[----:B------:R-:W-:-:S13]  /*0cf0*/  FSETP.NEU.AND P0, PT, |R7|, +INF , PT ;  /* 0x7f8000000700780b */ /* 0x000fda0003f0d200 */
[----:B------:R-:W-:Y:S01]  /*0d00*/  @!P0 FMUL R0, RZ, R7 ;  /* 0x00000007ff008220 */ /* 0x000fe20000400000 */
[----:B------:R-:W-:Y:S01]  /*0d10*/  @!P0 IMAD.MOV.U32 R4, RZ, RZ, RZ ;  /* 0x000000ffff048224 */ /* 0x000fe200078e00ff */
[----:B------:R-:W-:Y:S06]  /*0d20*/  @!P0 BRA `(.L_x_11) ;  /* 0x0000000000cc8947 */ /* 0x000fec0003800000 */
[----:B------:R-:W-:Y:S01]  /*0d30*/  IMAD.SHL.U32 R2, R7, 0x100, RZ ;  /* 0x0000010007027824 */ /* 0x000fe200078e00ff */
[----:B------:R-:W0:Y:S01]  /*0d40*/  LDCU.64 UR8, c[0x4][URZ] ;  /* 0x01000000ff0877ac */ /* 0x000e220008000a00 */
[----:B------:R-:W-:Y:S02]  /*0d50*/  IMAD.MOV.U32 R16, RZ, RZ, RZ ;  /* 0x000000ffff107224 */ /* 0x000fe400078e00ff */
[----:B------:R-:W-:Y:S01]  /*0d60*/  IMAD.MOV.U32 R21, RZ, RZ, RZ ;  /* 0x000000ffff157224 */ /* 0x000fe200078e00ff */
[----:B------:R-:W-:Y:S01]  /*0d70*/  LOP3.LUT R23, R2, 0x80000000, RZ, 0xfc, !PT ;  /* 0x8000000002177812 */ /* 0x000fe200078efcff */
[----:B------:R-:W-:Y:S01]  /*0d80*/  IMAD.MOV.U32 R0, RZ, RZ, R1 ;  /* 0x000000ffff007224 */ /* 0x000fe200078e0001 */
[----:B------:R-:W-:-:S06]  /*0d90*/  UMOV UR4, URZ ;  /* 0x000000ff00047c82 */ /* 0x000fcc0008000000 */
.L_x_12:
        /* <DEDUP_REMOVED lines=44> */
.L_x_11:
[----:B------:R-:W-:Y:S01]  /*1060*/  LOP3.LUT R3, R4, 0x1, RZ, 0xc0, !PT ;  /* 0x0000000104037812 */ /* 0x000fe200078ec0ff */
[----:B------:R-:W-:Y:S01]  /*1070*/  FMUL R2, R0, R0 ;  /* 0x0000000000027220 */ /* 0x000fe20000400000 */
[----:B------:R-:W-:Y:S02]  /*1080*/  LOP3.LUT P0, RZ, R4, 0x2, RZ, 0xc0, !PT ;  /* 0x0000000204ff7812 */ /* 0x000fe4000780c0ff */
[----:B------:R-:W-:Y:S01]  /*1090*/  ISETP.NE.U32.AND P1, PT, R3, 0x1, PT ;  /* 0x000000010300780c */ /* 0x000fe20003f25070 */
[----:B------:R-:W-:-:S03]  /*10a0*/  FFMA R3, R2, R13, -0.0013887860113754868507 ;  /* 0xbab607ed02037423 */ /* 0x000fc6000000000d */
[----:B------:R-:W-:Y:S02]  /*10b0*/  FSEL R5, R18, 0.0083327032625675201416, !P1 ;  /* 0x3c0885e412057808 */ /* 0x000fe40004800000 */
[----:B------:R-:W-:Y:S02]  /*10c0*/  FSEL R3, R3, -0.00019574658654164522886, !P1 ;  /* 0xb94d415303037808 */ /* 0x000fe40004800000 */
[----:B------:R-:W-:Y:S02]  /*10d0*/  FSEL R0, R0, 1, P1 ;  /* 0x3f80000000007808 */ /* 0x000fe40000800000 */
[----:B------:R-:W-:Y:S01]  /*10e0*/  FSEL R4, -R19, -0.16666662693023681641, !P1 ;  /* 0xbe2aaaa813047808 */ /* 0x000fe20004800100 */
[C---:B------:R-:W-:Y:S01]  /*10f0*/  FFMA R5, R2.reuse, R3, R5 ;  /* 0x0000000302057223 */ /* 0x040fe20000000005 */
[----:B------:R-:W-:Y:S01]  /*1100*/  FSETP.GE.AND P1, PT, |R7|, 105615, PT ;  /* 0x47ce47800700780b */ /* 0x000fe20003f26200 */
[C---:B------:R-:W-:Y:S02]  /*1110*/  FFMA R3, R2.reuse, R0, RZ ;  /* 0x0000000002037223 */ /* 0x040fe400000000ff */
[----:B------:R-:W-:-:S04]  /*1120*/  FFMA R4, R2, R5, R4 ;  /* 0x0000000502047223 */ /* 0x000fc80000000004 */
[----:B------:R-:W-:-:S04]  /*1130*/  FFMA R0, R3, R4, R0 ;  /* 0x0000000403007223 */ /* 0x000fc80000000000 */
[----:B------:R-:W-:-:S04]  /*1140*/  @P0 FADD R0, RZ, -R0 ;  /* 0x80000000ff000221 */ /* 0x000fc80000000000 */
[----:B------:R-:W-:Y:S01]  /*1150*/  FMUL R9, R9, R0 ;  /* 0x0000000009097220 */ /* 0x000fe20000400000 */
        /* <DEDUP_REMOVED lines=12> */
.L_x_14:
        /* <DEDUP_REMOVED lines=31> */
[----:B------:R-:W-:Y:S02]  /*1410*/  SHF.R.S32.HI R4, RZ, 0x1f, R2 ;  /* 0x0000001fff047819 */ /* 0x000fe40000011402 */
[----:B------:R-:W-:Y:S02]  /*1420*/  LOP3.LUT R7, R2, R7, RZ, 0x3c, !PT ;  /* 0x0000000702077212 */ /* 0x000fe400078e3cff */
[C---:B------:R-:W-:Y:S02]  /*1430*/  LOP3.LUT R16, R4.reuse, R3, RZ, 0x3c, !PT ;  /* 0x0000000304107212 */ /* 0x040fe400078e3cff */
[----:B------:R-:W-:Y:S02]  /*1440*/  LOP3.LUT R17, R4, R2, RZ, 0x3c, !PT ;  /* 0x0000000204117212 */ /* 0x000fe400078e3cff */
[----:B------:R-:W-:Y:S02]  /*1450*/  SHF.R.U32.HI R3, RZ, 0x1e, R0 ;  /* 0x0000001eff037819 */ /* 0x000fe40000011600 */
[----:B------:R-:W-:-:S02]  /*1460*/  ISETP.GE.AND P0, PT, R7, RZ, PT ;  /* 0x000000ff0700720c */ /* 0x000fc40003f06270 */
[----:B------:R-:W1:Y:S01]  /*1470*/  I2F.F64.S64 R16, R16 ;  /* 0x0000001000107312 */ /* 0x000e620000301c00 */
[----:B0-----:R-:W-:-:S05]  /*1480*/  LEA.HI R8, R2, R3, RZ, 0x1 ;  /* 0x0000000302087211 */ /* 0x001fca00078f08ff */
[----:B------:R-:W-:-:S04]  /*1490*/  IMAD.MOV R0, RZ, RZ, -R8 ;  /* 0x000000ffff007224 */ /* 0x000fc800078e0a08 */
[----:B------:R-:W-:Y:S01]  /*14a0*/  @!P1 IMAD.MOV.U32 R8, RZ, RZ, R0 ;  /* 0x000000ffff089224 */ /* 0x000fe200078e0000 */
[----:B-1----:R-:W-:-:S10]  /*14b0*/  DMUL R4, R16, UR4 ;  /* 0x0000000410047c28 */ /* 0x002fd40008000000 */
[----:B------:R-:W0:Y:S02]  /*14c0*/  F2F.F32.F64 R4, R4 ;  /* 0x0000000400047310 */ /* 0x000e240000301000 */
[----:B0-----:R-:W-:-:S07]  /*14d0*/  FSEL R10, -R4, R4, !P0 ;  /* 0x00000004040a7208 */ /* 0x001fce0004000100 */
.L_x_13:
[----:B------:R-:W-:Y:S01]  /*14e0*/  FMUL R0, R10, R10 ;  /* 0x0000000a0a007220 */ /* 0x000fe20000400000 */
[C---:B------:R-:W-:Y:S01]  /*14f0*/  LOP3.LUT R2, R8.reuse, 0x1, RZ, 0xc0, !PT ;  /* 0x0000000108027812 */ /* 0x040fe200078ec0ff */
[----:B------:R-:W-:Y:S01]  /*1500*/  VIADD R8, R8, 0x1 ;  /* 0x0000000108087836 */ /* 0x000fe20000000000 */
[----:B------:R-:W0:Y:S01]  /*1510*/  FRND.FLOOR R15, R15 ;  /* 0x0000000f000f7307 */ /* 0x000e220000205000 */
[----:B------:R-:W-:Y:S01]  /*1520*/  FFMA R13, R0, R13, -0.0013887860113754868507 ;  /* 0xbab607ed000d7423 */ /* 0x000fe2000000000d */
[----:B------:R-:W-:Y:S01]  /*1530*/  ISETP.NE.U32.AND P0, PT, R2, 0x1, PT ;  /* 0x000000010200780c */ /* 0x000fe20003f05070 */
[----:B------:R-:W-:Y:S01]  /*1540*/  ULEA.HI UR4, UR10, UR10, URZ, 0x1 ;  /* 0x0000000a0a047291 */ /* 0x000fe2000f8f08ff */
[----:B------:R-:W-:Y:S01]  /*1550*/  LOP3.LUT P1, RZ, R8, 0x2, RZ, 0xc0, !PT ;  /* 0x0000000208ff7812 */ /* 0x000fe2000782c0ff */
[----:B------:R-:W1:Y:S01]  /*1560*/  S2R R5, SR_CTAID.X ;  /* 0x0000000000057919 */ /* 0x000e620000002500 */
[----:B------:R-:W-:Y:S01]  /*1570*/  FSEL R3, R12, 0.041666727513074874878, !P0 ;  /* 0x3d2aaabb0c037808 */ /* 0x000fe20004000000 */
[----:B------:R-:W-:Y:S01]  /*1580*/  USHF.R.S32.HI UR4, URZ, 0x1, UR4 ;  /* 0x00000001ff047899 */ /* 0x000fe20008011404 */
[----:B------:R-:W-:Y:S01]  /*1590*/  FSEL R13, R13, -0.00019574658654164522886, P0 ;  /* 0xb94d41530d0d7808 */ /* 0x000fe20000000000 */
[----:B------:R-:W1:Y:S01]  /*15a0*/  S2R R8, SR_TID.X ;  /* 0x0000000000087919 */ /* 0x000e620000002100 */
[----:B------:R-:W-:-:S02]  /*15b0*/  FSEL R10, R10, 1, !P0 ;  /* 0x3f8000000a0a7808 */ /* 0x000fc40004000000 */
[----:B------:R-:W-:Y:S01]  /*15c0*/  FSEL R2, -R11, -0.4999999701976776123, !P0 ;  /* 0xbeffffff0b027808 */ /* 0x000fe20004000100 */
[C---:B------:R-:W-:Y:S02]  /*15d0*/  FFMA R13, R0.reuse, R13, R3 ;  /* 0x0000000d000d7223 */ /* 0x040fe40000000003 */
[C---:B------:R-:W-:Y:S02]  /*15e0*/  FFMA R3, R0.reuse, R10, RZ ;  /* 0x0000000a00037223 */ /* 0x040fe400000000ff */
[----:B------:R-:W-:Y:S01]  /*15f0*/  FFMA R2, R0, R13, R2 ;  /* 0x0000000d00027223 */ /* 0x000fe20000000002 */
[----:B------:R-:W-:Y:S01]  /*1600*/  I2FP.F32.S32 R0, UR4 ;  /* 0x0000000400007c45 */ /* 0x000fe20008201400 */
[----:B------:R-:W1:Y:S02]  /*1610*/  LDCU UR4, c[0x0][0x360] ;  /* 0x00006c00ff0477ac */ /* 0x000e640008000800 */
[----:B------:R-:W-:Y:S02]  /*1620*/  FFMA R2, R3, R2, R10 ;  /* 0x0000000203027223 */ /* 0x000fe4000000000a */
[----:B0-----:R-:W-:-:S02]  /*1630*/  FADD R4, R15, R0 ;  /* 0x000000000f047221 */ /* 0x001fc40000000000 */
[----:B------:R-:W-:-:S04]  /*1640*/  @P1 FADD R2, RZ, -R2 ;  /* 0x80000002ff021221 */ /* 0x000fc80000000000 */
[----:B------:R-:W-:Y:S01]  /*1650*/  FFMA R9, R14, R2, R9 ;  /* 0x000000020e097223 */ /* 0x000fe20000000009 */
[----:B------:R-:W0:Y:S01]  /*1660*/  F2I.TRUNC.NTZ R4, R4 ;  /* 0x0000000400047305 */ /* 0x000e22000020f100 */
[----:B------:R-:W2:Y:S07]  /*1670*/  LDC.64 R2, c[0x0][0x380] ;  /* 0x0000e000ff027b82 */ /* 0x000eae0000000a00 */
[----:B------:R-:W3:Y:S01]  /*1680*/  FRND.FLOOR R9, R9 ;  /* 0x0000000900097307 */ /* 0x000ee20000205000 */
[----:B-1----:R-:W-:-:S04]  /*1690*/  IMAD R5, R5, UR4, R8 ;  /* 0x0000000405057c24 */ /* 0x002fc8000f8e0208 */
[----:B------:R-:W-:Y:S01]  /*16a0*/  IMAD R7, R6, UR10, R5 ;  /* 0x0000000a06077c24 */ /* 0x000fe2000f8e0205 */
[----:B0-----:R-:W-:Y:S01]  /*16b0*/  ISETP.GE.AND P1, PT, R4, UR10, PT ;  /* 0x0000000a04007c0c */ /* 0x001fe2000bf26270 */
[----:B---3--:R-:W-:-:S04]  /*16c0*/  FADD R0, R0, R9 ;  /* 0x0000000900007221 */ /* 0x008fc80000000000 */
[----:B------:R-:W0:Y:S02]  /*16d0*/  F2I.TRUNC.NTZ R11, R0 ;  /* 0x00000000000b7305 */ /* 0x000e24000020f100 */
[C---:B0-----:R-:W-:Y:S01]  /*16e0*/  IMAD R8, R11.reuse, UR10, R4 ;  /* 0x0000000a0b087c24 */ /* 0x041fe2000f8e0204 */
[----:B------:R-:W-:-:S03]  /*16f0*/  ISETP.GE.AND P0, PT, R11, UR10, PT ;  /* 0x0000000a0b007c0c */ /* 0x000fc6000bf06270 */
[----:B------:R-:W-:Y:S01]  /*1700*/  IMAD R8, R8, UR10, R5 ;  /* 0x0000000a08087c24 */ /* 0x000fe2000f8e0205 */
[----:B------:R-:W-:-:S04]  /*1710*/  ISETP.GT.AND P0, PT, R11, -0x1, !P0 ;  /* 0xffffffff0b00780c */ /* 0x000fc80004704270 */
[-C--:B------:R-:W-:Y:S02]  /*1720*/  SEL R8, R8, R7.reuse, P0 ;  /* 0x0000000708087207 */ /* 0x080fe40000000000 */
[----:B------:R-:W-:Y:S02]  /*1730*/  ISETP.GT.AND P0, PT, R4, -0x1, PT ;  /* 0xffffffff0400780c */ /* 0x000fe40003f04270 */
[----:B------:R-:W-:-:S04]  /*1740*/  SEL R8, R8, R7, !P1 ;  /* 0x0000000708087207 */ /* 0x000fc80004800000 */
[----:B------:R-:W-:-:S05]  /*1750*/  SEL R5, R8, R7, P0 ;  /* 0x0000000708057207 */ /* 0x000fca0000000000 */
[----:B--2---:R-:W-:Y:S02]  /*1760*/  IMAD.WIDE R2, R5, 0x4, R2 ;  /* 0x0000000405027825 */ /* 0x004fe400078e0202 */
[----:B------:R-:W0:Y:S04]  /*1770*/  LDC.64 R4, c[0x0][0x388] ;  /* 0x0000e200ff047b82 */ /* 0x000e280000000a00 */
[----:B------:R-:W2:Y:S01]  /*1780*/  LDG.E R3, desc[UR6][R2.64] ;  /* 0x0000000602037981 */ /* 0x000ea2000c1e1900 */
[----:B0-----:R-:W-:-:S05]  /*1790*/  IMAD.WIDE R4, R7, 0x4, R4 ;  /* 0x0000000407047825 */ /* 0x001fca00078e0204 */
[----:B--2---:R-:W-:Y:S01]  /*17a0*/  STG.E desc[UR6][R4.64], R3 ;  /* 0x0000000304007986 */ /* 0x004fe2000c101906 */
[----:B------:R-:W-:Y:S05]  /*17b0*/  EXIT ;  /* 0x000000000000794d */ /* 0x000fea0003800000 */
        .weak           $__internal_0_$__cuda_sm20_div_rn_f64_full
        .type           $__internal_0_$__cuda_sm20_div_rn_f64_full,@function
        .size           $__internal_0_$__cuda_sm20_div_rn_f64_full,(.L_x_19 - $__internal_0_$__cuda_sm20_div_rn_f64_full)
$__internal_0_$__cuda_sm20_div_rn_f64_full:
[----:B------:R-:W-:Y:S01]  /*17c0*/  IMAD.MOV.U32 R3, RZ, RZ, 0x3ff68000 ;  /* 0x3ff68000ff037424 */ /* 0x000fe200078e00ff */
[C---:B------:R-:W-:Y:S01]  /*17d0*/  FSETP.GEU.AND P1, PT, |R9|.reuse, 1.469367938527859385e-39, PT ;  /* 0x001000000900780b */ /* 0x040fe20003f2e200 */
[----:B------:R-:W-:Y:S01]  /*17e0*/  IMAD.MOV.U32 R2, RZ, RZ, 0x0 ;  /* 0x00000000ff027424 */ /* 0x000fe200078e00ff */
[----:B------:R-:W-:Y:S01]  /*17f0*/  LOP3.LUT R7, R9, 0x7ff00000, RZ, 0xc0, !PT ;  /* 0x7ff0000009077812 */ /* 0x000fe200078ec0ff */
[----:B------:R-:W0:Y:S01]  /*1800*/  MUFU.RCP64H R11, R3 ;  /* 0x00000003000b7308 */ /* 0x000e220000001800 */
[----:B------:R-:W-:Y:S02]  /*1810*/  IMAD.MOV.U32 R10, RZ, RZ, 0x1 ;  /* 0x00000001ff0a7424 */ /* 0x000fe400078e00ff */
[----:B------:R-:W-:Y:S01]  /*1820*/  IMAD.MOV.U32 R15, RZ, RZ, 0x1ca00000 ;  /* 0x1ca00000ff0f7424 */ /* 0x000fe200078e00ff */
[----:B------:R-:W-:Y:S01]  /*1830*/  ISETP.GE.U32.AND P0, PT, R7, 0x40600000, PT ;  /* 0x406000000700780c */ /* 0x000fe20003f06070 */
[----:B------:R-:W-:Y:S02]  /*1840*/  IMAD.MOV.U32 R20, RZ, RZ, R7 ;  /* 0x000000ffff147224 */ /* 0x000fe400078e0007 */
[----:B------:R-:W-:Y:S01]  /*1850*/  IMAD.MOV.U32 R21, RZ, RZ, 0x40600000 ;  /* 0x40600000ff157424 */ /* 0x000fe200078e00ff */
[----:B------:R-:W-:-:S03]  /*1860*/  SEL R15, R15, 0x63400000, !P0 ;  /* 0x634000000f0f7807 */ /* 0x000fc60004000000 */
[----:B------:R-:W-:Y:S01]  /*1870*/  VIADD R22, R21, 0xffffffff ;  /* 0xffffffff15167836 */ /* 0x000fe20000000000 */
[----:B0-----:R-:W-:-:S08]  /*1880*/  DFMA R12, R10, -R2, 1 ;  /* 0x3ff000000a0c742b */ /* 0x001fd00000000802 */
[----:B------:R-:W-:-:S08]  /*1890*/  DFMA R12, R12, R12, R12 ;  /* 0x0000000c0c0c722b */ /* 0x000fd0000000000c */
[----:B------:R-:W-:Y:S01]  /*18a0*/  DFMA R16, R10, R12, R10 ;  /* 0x0000000c0a10722b */ /* 0x000fe2000000000a */
[C-C-:B------:R-:W-:Y:S01]  /*18b0*/  @!P1 LOP3.LUT R12, R15.reuse, 0x80000000, R9.reuse, 0xf8, !PT ;  /* 0x800000000f0c9812 */ /* 0x140fe200078ef809 */
[----:B------:R-:W-:Y:S01]  /*18c0*/  IMAD.MOV.U32 R10, RZ, RZ, R8 ;  /* 0x000000ffff0a7224 */ /* 0x000fe200078e0008 */
[----:B------:R-:W-:Y:S02]  /*18d0*/  LOP3.LUT R11, R15, 0x800fffff, R9, 0xf8, !PT ;  /* 0x800fffff0f0b7812 */ /* 0x000fe400078ef809 */
[----:B------:R-:W-:Y:S01]  /*18e0*/  @!P1 LOP3.LUT R13, R12, 0x100000, RZ, 0xfc, !PT ;  /* 0x001000000c0d9812 */ /* 0x000fe200078efcff */
[----:B------:R-:W-:Y:S02]  /*18f0*/  @!P1 IMAD.MOV.U32 R12, RZ, RZ, RZ ;  /* 0x000000ffff0c9224 */ /* 0x000fe400078e00ff */
[----:B------:R-:W-:-:S04]  /*1900*/  DFMA R18, R16, -R2, 1 ;  /* 0x3ff000001012742b */ /* 0x000fc80000000802 */
[----:B------:R-:W-:-:S04]  /*1910*/  @!P1 DFMA R10, R10, 2, -R12 ;  /* 0x400000000a0a982b */ /* 0x000fc8000000080c */
[----:B------:R-:W-:-:S06]  /*1920*/  DFMA R12, R16, R18, R16 ;  /* 0x00000012100c722b */ /* 0x000fcc0000000010 */
[----:B------:R-:W-:Y:S02]  /*1930*/  @!P1 LOP3.LUT R20, R11, 0x7ff00000, RZ, 0xc0, !PT ;  /* 0x7ff000000b149812 */ /* 0x000fe400078ec0ff */
[----:B------:R-:W-:-:S03]  /*1940*/  DMUL R16, R12, R10 ;  /* 0x0000000a0c107228 */ /* 0x000fc60000000000 */
[----:B------:R-:W-:-:S05]  /*1950*/  VIADD R14, R20, 0xffffffff ;  /* 0xffffffff140e7836 */ /* 0x000fca0000000000 */
[----:B------:R-:W-:Y:S01]  /*1960*/  DFMA R18, R16, -R2, R10 ;  /* 0x800000021012722b */ /* 0x000fe2000000000a */
[----:B------:R-:W-:-:S04]  /*1970*/  ISETP.GT.U32.AND P0, PT, R14, 0x7feffffe, PT ;  /* 0x7feffffe0e00780c */ /* 0x000fc80003f04070 */
[----:B------:R-:W-:-:S03]  /*1980*/  ISETP.GT.U32.OR P0, PT, R22, 0x7feffffe, P0 ;  /* 0x7feffffe1600780c */ /* 0x000fc60000704470 */
[----:B------:R-:W-:-:S10]  /*1990*/  DFMA R12, R12, R18, R16 ;  /* 0x000000120c0c722b */ /* 0x000fd40000000010 */
[----:B------:R-:W-:Y:S05]  /*19a0*/  @P0 BRA `(.L_x_15) ;  /* 0x0000000000680947 */ /* 0x000fea0003800000 */
[----:B------:R-:W-:-:S05]  /*19b0*/  IMAD.MOV.U32 R8, RZ, RZ, 0x40600000 ;  /* 0x40600000ff087424 */ /* 0x000fca00078e00ff */
[----:B------:R-:W-:-:S04]  /*19c0*/  VIADDMNMX R7, R7, -R8, 0xb9600000, !PT ;  /* 0xb960000007077446 */ /* 0x000fc80007800908 */
[----:B------:R-:W-:-:S05]  /*19d0*/  VIMNMX R8, PT, PT, R7, 0x46a00000, PT ;  /* 0x46a0000007087848 */ /* 0x000fca0003fe0100 */
[----:B------:R-:W-:Y:S02]  /*19e0*/  IMAD.IADD R7, R8, 0x1, -R15 ;  /* 0x0000000108077824 */ /* 0x000fe400078e0a0f */
[----:B------:R-:W-:Y:S02]  /*19f0*/  IMAD.MOV.U32 R8, RZ, RZ, RZ ;  /* 0x000000ffff087224 */ /* 0x000fe400078e00ff */
[----:B------:R-:W-:-:S06]  /*1a00*/  VIADD R9, R7, 0x7fe00000 ;  /* 0x7fe0000007097836 */ /* 0x000fcc0000000000 */
[----:B------:R-:W-:-:S10]  /*1a10*/  DMUL R14, R12, R8 ;  /* 0x000000080c0e7228 */ /* 0x000fd40000000000 */
[----:B------:R-:W-:-:S13]  /*1a20*/  FSETP.GTU.AND P0, PT, |R15|, 1.469367938527859385e-39, PT ;  /* 0x001000000f00780b */ /* 0x000fda0003f0c200 */
[----:B------:R-:W-:Y:S05]  /*1a30*/  @P0 BRA `(.L_x_16) ;  /* 0x0000000000880947 */ /* 0x000fea0003800000 */
[----:B------:R-:W-:Y:S01]  /*1a40*/  DFMA R2, R12, -R2, R10 ;  /* 0x800000020c02722b */ /* 0x000fe2000000000a */
[----:B------:R-:W-:-:S09]  /*1a50*/  IMAD.MOV.U32 R8, RZ, RZ, RZ ;  /* 0x000000ffff087224 */ /* 0x000fd200078e00ff */
[C---:B------:R-:W-:Y:S02]  /*1a60*/  FSETP.NEU.AND P0, PT, R3.reuse, RZ, PT ;  /* 0x000000ff0300720b */ /* 0x040fe40003f0d000 */
[----:B------:R-:W-:-:S04]  /*1a70*/  LOP3.LUT R2, R3, 0x40668000, RZ, 0x3c, !PT ;  /* 0x4066800003027812 */ /* 0x000fc800078e3cff */
[----:B------:R-:W-:-:S04]  /*1a80*/  LOP3.LUT R11, R2, 0x80000000, RZ, 0xc0, !PT ;  /* 0x80000000020b7812 */ /* 0x000fc800078ec0ff */
[----:B------:R-:W-:-:S03]  /*1a90*/  LOP3.LUT R9, R11, R9, RZ, 0xfc, !PT ;  /* 0x000000090b097212 */ /* 0x000fc600078efcff */
[----:B------:R-:W-:Y:S05]  /*1aa0*/  @!P0 BRA `(.L_x_16) ;  /* 0x00000000006c8947 */ /* 0x000fea0003800000 */
[----:B------:R-:W-:Y:S01]  /*1ab0*/  IMAD.MOV R3, RZ, RZ, -R7 ;  /* 0x000000ffff037224 */ /* 0x000fe200078e0a07 */
[----:B------:R-:W-:Y:S01]  /*1ac0*/  DMUL.RP R8, R12, R8 ;  /* 0x000000080c087228 */ /* 0x000fe20000008000 */
[----:B------:R-:W-:Y:S01]  /*1ad0*/  IMAD.MOV.U32 R2, RZ, RZ, RZ ;  /* 0x000000ffff027224 */ /* 0x000fe200078e00ff */
[----:B------:R-:W-:-:S05]  /*1ae0*/  IADD3 R7, PT, PT, -R7, -0x43300000, RZ ;  /* 0xbcd0000007077810 */ /* 0x000fca0007ffe1ff */
[----:B------:R-:W-:-:S03]  /*1af0*/  DFMA R2, R14, -R2, R12 ;  /* 0x800000020e02722b */ /* 0x000fc6000000000c */
[----:B------:R-:W-:-:S07]  /*1b00*/  LOP3.LUT R11, R9, R11, RZ, 0x3c, !PT ;  /* 0x0000000b090b7212 */ /* 0x000fce00078e3cff */
[----:B------:R-:W-:-:S04]  /*1b10*/  FSETP.NEU.AND P0, PT, |R3|, R7, PT ;  /* 0x000000070300720b */ /* 0x000fc80003f0d200 */
[----:B------:R-:W-:Y:S02]  /*1b20*/  FSEL R14, R8, R14, !P0 ;  /* 0x0000000e080e7208 */ /* 0x000fe40004000000 */
[----:B------:R-:W-:Y:S01]  /*1b30*/  FSEL R15, R11, R15, !P0 ;  /* 0x0000000f0b0f7208 */ /* 0x000fe20004000000 */
[----:B------:R-:W-:Y:S06]  /*1b40*/  BRA `(.L_x_16) ;  /* 0x0000000000447947 */ /* 0x000fec0003800000 */
.L_x_15:
[----:B------:R-:W-:-:S14]  /*1b50*/  DSETP.NAN.AND P0, PT, R8, R8, PT ;  /* 0x000000080800722a */ /* 0x000fdc0003f08000 */
[----:B------:R-:W-:Y:S05]  /*1b60*/  @P0 BRA `(.L_x_17) ;  /* 0x0000000000340947 */ /* 0x000fea0003800000 */
[----:B------:R-:W-:Y:S01]  /*1b70*/  ISETP.NE.AND P0, PT, R20, R21, PT ;  /* 0x000000151400720c */ /* 0x000fe20003f05270 */
[----:B------:R-:W-:Y:S02]  /*1b80*/  IMAD.MOV.U32 R14, RZ, RZ, 0x0 ;  /* 0x00000000ff0e7424 */ /* 0x000fe400078e00ff */
[----:B------:R-:W-:-:S10]  /*1b90*/  IMAD.MOV.U32 R15, RZ, RZ, -0x80000 ;  /* 0xfff80000ff0f7424 */ /* 0x000fd400078e00ff */
[----:B------:R-:W-:Y:S05]  /*1ba0*/  @!P0 BRA `(.L_x_16) ;  /* 0x00000000002c8947 */ /* 0x000fea0003800000 */
[----:B------:R-:W-:Y:S02]  /*1bb0*/  ISETP.NE.AND P0, PT, R20, 0x7ff00000, PT ;  /* 0x7ff000001400780c */ /* 0x000fe40003f05270 */
[----:B------:R-:W-:Y:S02]  /*1bc0*/  LOP3.LUT R8, R9, 0x40668000, RZ, 0x3c, !PT ;  /* 0x4066800009087812 */ /* 0x000fe400078e3cff */
[----:B------:R-:W-:Y:S02]  /*1bd0*/  ISETP.EQ.OR P0, PT, R21, RZ, !P0 ;  /* 0x000000ff1500720c */ /* 0x000fe40004702670 */
[----:B------:R-:W-:-:S11]  /*1be0*/  LOP3.LUT R15, R8, 0x80000000, RZ, 0xc0, !PT ;  /* 0x80000000080f7812 */ /* 0x000fd600078ec0ff */
[----:B------:R-:W-:Y:S01]  /*1bf0*/  @P0 LOP3.LUT R2, R15, 0x7ff00000, RZ, 0xfc, !PT ;  /* 0x7ff000000f020812 */ /* 0x000fe200078efcff */
[----:B------:R-:W-:Y:S02]  /*1c00*/  @!P0 IMAD.MOV.U32 R14, RZ, RZ, RZ ;  /* 0x000000ffff0e8224 */ /* 0x000fe400078e00ff */
[----:B------:R-:W-:Y:S02]  /*1c10*/  @P0 IMAD.MOV.U32 R14, RZ, RZ, RZ ;  /* 0x000000ffff0e0224 */ /* 0x000fe400078e00ff */
[----:B------:R-:W-:Y:S01]  /*1c20*/  @P0 IMAD.MOV.U32 R15, RZ, RZ, R2 ;  /* 0x000000ffff0f0224 */ /* 0x000fe200078e0002 */
[----:B------:R-:W-:Y:S06]  /*1c30*/  BRA `(.L_x_16) ;  /* 0x0000000000087947 */ /* 0x000fec0003800000 */
.L_x_17:
[----:B------:R-:W-:Y:S01]  /*1c40*/  LOP3.LUT R15, R9, 0x80000, RZ, 0xfc, !PT ;  /* 0x00080000090f7812 */ /* 0x000fe200078efcff */
[----:B------:R-:W-:-:S07]  /*1c50*/  IMAD.MOV.U32 R14, RZ, RZ, R8 ;  /* 0x000000ffff0e7224 */ /* 0x000fce00078e0008 */
.L_x_16:
[----:B------:R-:W-:Y:S02]  /*1c60*/  IMAD.MOV.U32 R2, RZ, RZ, R4 ;  /* 0x000000ffff027224 */ /* 0x000fe400078e0004 */
[----:B------:R-:W-:-:S04]  /*1c70*/  IMAD.MOV.U32 R3, RZ, RZ, 0x0 ;  /* 0x00000000ff037424 */ /* 0x000fc800078e00ff */
[----:B------:R-:W-:Y:S05]  /*1c80*/  RET.REL.NODEC R2 `(_Z6rotatePfS_iff) ;  /* 0xffffffe002dc7950 */ /* 0x000fea0003c3ffff */
.L_x_18:
        /* <DEDUP_REMOVED lines=15> */
.L_x_19:


//--------------------- .nv.global.init           --------------------------
	.section	.nv.global.init,"aw",@progbits
	.align	4
.nv.global.init:
	.type		__cudart_i2opi_f,@object
	.size		__cudart_i2opi_f,(.L_0 - __cudart_i2opi_f)
__cudart_i2opi_f:
        /*0000*/ 	.byte	0x41, 0x90, 0x43, 0x3c, 0x99, 0x95, 0x62, 0xdb, 0xc0, 0xdd, 0x34, 0xf5, 0xd1, 0x57, 0x27, 0xfc
        /*0010*/ 	.byte	0x29, 0x15, 0x44, 0x4e, 0x6e, 0x83, 0xf9, 0xa2
.L_0:


//--------------------- .nv.shared.reserved.0     --------------------------
	.section	.nv.shared.reserved.0,"aw",@nobits
	.weak		__nv_reservedSMEM_offset_0_alias
	.size		__nv_reservedSMEM_offset_0_alias, 0, 64
	.other		__nv_reservedSMEM_offset_0_alias,@"STO_CUDA_RESERVED_SHARED STV_DEFAULT"
__nv_reservedSMEM_offset_0_alias:
	.zero		0
	.zero		64


//--------------------- .nv.constant0._Z8make_mapPfS_if --------------------------
	.section	.nv.constant0._Z8make_mapPfS_if,"a",@progbits
	.sectionflags	@""
	.align	4
.nv.constant0._Z8make_mapPfS_if:
	.zero		920


//--------------------- .nv.constant0._Z6rotatePfS_iff --------------------------
	.section	.nv.constant0._Z6rotatePfS_iff,"a",@progbits
	.sectionflags	@""
	.align	4
.nv.constant0._Z6rotatePfS_iff:
	.zero		924


//--------------------- SYMBOLS --------------------------

	.type		.nv.reservedSmem.offset0,@object
	.size		.nv.reservedSmem.offset0,0x4
